// auto-generated by cutlass_sweep.gemm — config: {"arch": "sm_90", "cluster_m": 2, "cluster_n": 1, "dtype": "fp16", "dtype_b": "fp16", "layout": "nt", "stages": 0, "tile_k": 32, "tile_m": 512, "tile_n": 112}
#include "cutlass/cutlass.h"
#include "cutlass/gemm/collective/collective_builder.hpp"
#include "cutlass/gemm/device/gemm_universal_adapter.h"
#include "cutlass/gemm/kernel/gemm_universal.hpp"
#include "cutlass/epilogue/collective/collective_builder.hpp"

using ElemA = cutlass::half_t;
using ElemB = cutlass::half_t;
using ElemCD = cutlass::half_t;
using Acc  = float;
using TileShape    = cute::Shape<cute::_512, cute::_112, cute::_32>;
using ClusterShape = cute::Shape<cute::_2, cute::_1, cute::_1>;

using CollectiveEpilogue = typename cutlass::epilogue::collective::CollectiveBuilder<
    cutlass::arch::Sm90, cutlass::arch::OpClassTensorOp,
    TileShape, ClusterShape,
    cutlass::epilogue::collective::EpilogueTileAuto,
    Acc, Acc,
    ElemCD, cutlass::layout::RowMajor, 128 / cutlass::sizeof_bits<ElemCD>::value,
    ElemCD, cutlass::layout::RowMajor, 128 / cutlass::sizeof_bits<ElemCD>::value,
    cutlass::epilogue::collective::EpilogueScheduleAuto
  >::CollectiveOp;

using CollectiveMainloop = typename cutlass::gemm::collective::CollectiveBuilder<
    cutlass::arch::Sm90, cutlass::arch::OpClassTensorOp,
    ElemA, cutlass::layout::RowMajor, 128 / cutlass::sizeof_bits<ElemA>::value,
    ElemB, cutlass::layout::ColumnMajor, 128 / cutlass::sizeof_bits<ElemB>::value,
    Acc,
    TileShape, ClusterShape,
    cutlass::gemm::collective::StageCountAutoCarveout<static_cast<int>(sizeof(typename CollectiveEpilogue::SharedStorage))>,
    cutlass::gemm::collective::KernelScheduleAuto
  >::CollectiveOp;

using GemmKernel = cutlass::gemm::kernel::GemmUniversal<
    cute::Shape<int,int,int,int>,
    CollectiveMainloop,
    CollectiveEpilogue
>;
using Gemm = cutlass::gemm::device::GemmUniversalAdapter<GemmKernel>;

// Force the device kernel symbol into the cubin without needing a host main.
auto* _anchor = &cutlass::device_kernel<GemmKernel>;


// ===== COMPILED SASS (sm_90a) =====

	.target	sm_90a

	.elftype	@"ET_EXEC"


//--------------------- .note.nv.tkinfo           --------------------------
	.section	.note.nv.tkinfo,"",@"SHT_NOTE"
	.sectionflags	@"SHF_NOTE_NV_TKINFO"
	.tkinfo
        /*0018*/ 	.word	0x00000002
        /*0030*/ 	.string	""
        /*0030*/ 	.string	"ptxas"
        /*0030*/ 	.string	"Cuda compilation tools, release 13.0, V13.0.88"
        /*0030*/ 	.string	"Build cuda_13.0.r13.0/compiler.36424714_0"
        /*0030*/ 	.string	"-arch sm_90a -m 64 "



//--------------------- .note.nv.cuinfo           --------------------------
	.section	.note.nv.cuinfo,"",@"SHT_NOTE"
	.sectionflags	@"SHF_NOTE_NV_CUINFO"
        /*0018*/ 	.short	0x0002
        /*001a*/ 	.short	0x005a
        /*001c*/ 	.short	0x0082
	.zero		2


//--------------------- .nv.info                  --------------------------
	.section	.nv.info,"",@"SHT_CUDA_INFO"
	.align	4


	//----- nvinfo : EIATTR_REGCOUNT
	.align		4
        /*0000*/ 	.byte	0x04, 0x2f
        /*0002*/ 	.short	(.L_15 - .L_14)
	.align		4
.L_14:
        /*0004*/ 	.word	index@(_ZN7cutlass13device_kernelINS_4gemm6kernel13GemmUniversalIN4cute5tupleIJiiiiEEENS1_10collective13CollectiveMmaINS1_34MainloopSm90TmaGmmaWarpSpecializedILi5ENS5_IJNS4_1CILi2EEENSA_ILi1EEESC_EEENS1_35KernelTmaWarpSpecializedCooperativeEEENS5_IJNSA_ILi512EEENSA_ILi112EEENSA_ILi32EEEEEENS_6half_tENS5_IJlSC_lEEESK_SL_NS4_8TiledMMAINS4_8MMA_AtomIJNS4_4SM904GMMA25MMA_64x16x16_F32F16F16_SSILNSP_5MajorE0ELSR_0ELNSP_7ScaleInE1ELSS_1EEEEEENS4_6LayoutISD_NS5_IJSC_NSA_ILi0EEESW_EEEEENS5_IJNS4_10UnderscoreESZ_SZ_EEEEENS4_13SM90_TMA_LOADENS4_14ComposedLayoutINS4_7SwizzleILi2ELi4ELi3EEENS4_18smem_ptr_flag_bitsILi16EEENSV_INS5_IJNSA_ILi8EEESI_EEENS5_IJSI_SC_EEEEEEEvNS4_8identityENS4_23SM90_TMA_LOAD_MULTICASTES1C_vS1D_EENS_8epilogue10collective6detail29Sm90TmaWarpSpecializedAdapterINS1H_15DefaultEpilogueISK_SL_SL_NS1G_6thread17LinearCombinationISK_Li1EffLNS1L_9ScaleType4KindE0ELNS_15FloatRoundStyleE2ESK_EENS1_15EpilogueDefaultEEEEEvvEEEEvNT_6ParamsE)
        /*0008*/ 	.word	0x000000a8


	//----- nvinfo : EIATTR_FRAME_SIZE
	.align		4
.L_15:
        /*000c*/ 	.byte	0x04, 0x11
        /*000e*/ 	.short	(.L_17 - .L_16)
	.align		4
.L_16:
        /*0010*/ 	.word	index@(_ZN7cutlass13device_kernelINS_4gemm6kernel13GemmUniversalIN4cute5tupleIJiiiiEEENS1_10collective13CollectiveMmaINS1_34MainloopSm90TmaGmmaWarpSpecializedILi5ENS5_IJNS4_1CILi2EEENSA_ILi1EEESC_EEENS1_35KernelTmaWarpSpecializedCooperativeEEENS5_IJNSA_ILi512EEENSA_ILi112EEENSA_ILi32EEEEEENS_6half_tENS5_IJlSC_lEEESK_SL_NS4_8TiledMMAINS4_8MMA_AtomIJNS4_4SM904GMMA25MMA_64x16x16_F32F16F16_SSILNSP_5MajorE0ELSR_0ELNSP_7ScaleInE1ELSS_1EEEEEENS4_6LayoutISD_NS5_IJSC_NSA_ILi0EEESW_EEEEENS5_IJNS4_10UnderscoreESZ_SZ_EEEEENS4_13SM90_TMA_LOADENS4_14ComposedLayoutINS4_7SwizzleILi2ELi4ELi3EEENS4_18smem_ptr_flag_bitsILi16EEENSV_INS5_IJNSA_ILi8EEESI_EEENS5_IJSI_SC_EEEEEEEvNS4_8identityENS4_23SM90_TMA_LOAD_MULTICASTES1C_vS1D_EENS_8epilogue10collective6detail29Sm90TmaWarpSpecializedAdapterINS1H_15DefaultEpilogueISK_SL_SL_NS1G_6thread17LinearCombinationISK_Li1EffLNS1L_9ScaleType4KindE0ELNS_15FloatRoundStyleE2ESK_EENS1_15EpilogueDefaultEEEEEvvEEEEvNT_6ParamsE)
        /*0014*/ 	.word	0x000000d8


	//----- nvinfo : EIATTR_MIN_STACK_SIZE
	.align		4
.L_17:
        /*0018*/ 	.byte	0x04, 0x12
        /*001a*/ 	.short	(.L_19 - .L_18)
	.align		4
.L_18:
        /*001c*/ 	.word	index@(_ZN7cutlass13device_kernelINS_4gemm6kernel13GemmUniversalIN4cute5tupleIJiiiiEEENS1_10collective13CollectiveMmaINS1_34MainloopSm90TmaGmmaWarpSpecializedILi5ENS5_IJNS4_1CILi2EEENSA_ILi1EEESC_EEENS1_35KernelTmaWarpSpecializedCooperativeEEENS5_IJNSA_ILi512EEENSA_ILi112EEENSA_ILi32EEEEEENS_6half_tENS5_IJlSC_lEEESK_SL_NS4_8TiledMMAINS4_8MMA_AtomIJNS4_4SM904GMMA25MMA_64x16x16_F32F16F16_SSILNSP_5MajorE0ELSR_0ELNSP_7ScaleInE1ELSS_1EEEEEENS4_6LayoutISD_NS5_IJSC_NSA_ILi0EEESW_EEEEENS5_IJNS4_10UnderscoreESZ_SZ_EEEEENS4_13SM90_TMA_LOADENS4_14ComposedLayoutINS4_7SwizzleILi2ELi4ELi3EEENS4_18smem_ptr_flag_bitsILi16EEENSV_INS5_IJNSA_ILi8EEESI_EEENS5_IJSI_SC_EEEEEEEvNS4_8identityENS4_23SM90_TMA_LOAD_MULTICASTES1C_vS1D_EENS_8epilogue10collective6detail29Sm90TmaWarpSpecializedAdapterINS1H_15DefaultEpilogueISK_SL_SL_NS1G_6thread17LinearCombinationISK_Li1EffLNS1L_9ScaleType4KindE0ELNS_15FloatRoundStyleE2ESK_EENS1_15EpilogueDefaultEEEEEvvEEEEvNT_6ParamsE)
        /*0020*/ 	.word	0x000000d8
.L_19:


//--------------------- .nv.compat                --------------------------
	.section	.nv.compat,"",@"SHT_CUDA_COMPAT_INFO"
	.align	4
        /*0000*/ 	.byte	0x02, 0x09, 0x01, 0x00, 0x02, 0x02, 0x04, 0x00, 0x02, 0x05, 0x05, 0x00, 0x03, 0x07, 0x01, 0x01
        /*0010*/ 	.byte	0x02, 0x03, 0x01, 0x00, 0x02, 0x06, 0x01, 0x00, 0x04, 0x0b, 0x08, 0x00, 0x00, 0x00, 0x00, 0x00
        /*0020*/ 	.byte	0x00, 0x00, 0x00, 0x00


//--------------------- .nv.info._ZN7cutlass13device_kernelINS_4gemm6kernel13GemmUniversalIN4cute5tupleIJiiiiEEENS1_10collective13CollectiveMmaINS1_34MainloopSm90TmaGmmaWarpSpecializedILi5ENS5_IJNS4_1CILi2EEENSA_ILi1EEESC_EEENS1_35KernelTmaWarpSpecializedCooperativeEEENS5_IJNSA_ILi512EEENSA_ILi112EEENSA_ILi32EEEEEENS_6half_tENS5_IJlSC_lEEESK_SL_NS4_8TiledMMAINS4_8MMA_AtomIJNS4_4SM904GMMA25MMA_64x16x16_F32F16F16_SSILNSP_5MajorE0ELSR_0ELNSP_7ScaleInE1ELSS_1EEEEEENS4_6LayoutISD_NS5_IJSC_NSA_ILi0EEESW_EEEEENS5_IJNS4_10UnderscoreESZ_SZ_EEEEENS4_13SM90_TMA_LOADENS4_14ComposedLayoutINS4_7SwizzleILi2ELi4ELi3EEENS4_18smem_ptr_flag_bitsILi16EEENSV_INS5_IJNSA_ILi8EEESI_EEENS5_IJSI_SC_EEEEEEEvNS4_8identityENS4_23SM90_TMA_LOAD_MULTICASTES1C_vS1D_EENS_8epilogue10collective6detail29Sm90TmaWarpSpecializedAdapterINS1H_15DefaultEpilogueISK_SL_SL_NS1G_6thread17LinearCombinationISK_Li1EffLNS1L_9ScaleType4KindE0ELNS_15FloatRoundStyleE2ESK_EENS1_15EpilogueDefaultEEEEEvvEEEEvNT_6ParamsE --------------------------
	.section	.nv.info._ZN7cutlass13device_kernelINS_4gemm6kernel13GemmUniversalIN4cute5tupleIJiiiiEEENS1_10collective13CollectiveMmaINS1_34MainloopSm90TmaGmmaWarpSpecializedILi5ENS5_IJNS4_1CILi2EEENSA_ILi1EEESC_EEENS1_35KernelTmaWarpSpecializedCooperativeEEENS5_IJNSA_ILi512EEENSA_ILi112EEENSA_ILi32EEEEEENS_6half_tENS5_IJlSC_lEEESK_SL_NS4_8TiledMMAINS4_8MMA_AtomIJNS4_4SM904GMMA25MMA_64x16x16_F32F16F16_SSILNSP_5MajorE0ELSR_0ELNSP_7ScaleInE1ELSS_1EEEEEENS4_6LayoutISD_NS5_IJSC_NSA_ILi0EEESW_EEEEENS5_IJNS4_10UnderscoreESZ_SZ_EEEEENS4_13SM90_TMA_LOADENS4_14ComposedLayoutINS4_7SwizzleILi2ELi4ELi3EEENS4_18smem_ptr_flag_bitsILi16EEENSV_INS5_IJNSA_ILi8EEESI_EEENS5_IJSI_SC_EEEEEEEvNS4_8identityENS4_23SM90_TMA_LOAD_MULTICASTES1C_vS1D_EENS_8epilogue10collective6detail29Sm90TmaWarpSpecializedAdapterINS1H_15DefaultEpilogueISK_SL_SL_NS1G_6thread17LinearCombinationISK_Li1EffLNS1L_9ScaleType4KindE0ELNS_15FloatRoundStyleE2ESK_EENS1_15EpilogueDefaultEEEEEvvEEEEvNT_6ParamsE,"",@"SHT_CUDA_INFO"
	.sectionflags	@""
	.align	4


	//----- nvinfo : EIATTR_CUDA_API_VERSION
	.align		4
        /*0000*/ 	.byte	0x04, 0x37
        /*0002*/ 	.short	(.L_21 - .L_20)
.L_20:
        /*0004*/ 	.word	0x00000082


	//----- nvinfo : EIATTR_KPARAM_INFO
	.align		4
.L_21:
        /*0008*/ 	.byte	0x04, 0x17
        /*000a*/ 	.short	(.L_23 - .L_22)
.L_22:
        /*000c*/ 	.word	0x00000000
        /*0010*/ 	.short	0x0000
        /*0012*/ 	.short	0x0070
        /*0014*/ 	.byte	0x00, 0xf0, 0x01, 0x10


	//----- nvinfo : EIATTR_SPARSE_MMA_MASK
	.align		4
.L_23:
        /*0018*/ 	.byte	0x03, 0x50
        /*001a*/ 	.short	0x0000


	//----- nvinfo : EIATTR_MAXREG_COUNT
	.align		4
        /*001c*/ 	.byte	0x03, 0x1b
        /*001e*/ 	.short	0x00a8


	//----- nvinfo : EIATTR_NUM_BARRIERS
	.align		4
        /*0020*/ 	.byte	0x02, 0x4c
        /*0022*/ 	.byte	0x01
	.zero		1


	//----- nvinfo : EIATTR_EXTERNS
	.align		4
        /*0024*/ 	.byte	0x04, 0x0f
        /*0026*/ 	.short	(.L_25 - .L_24)


	//   ....[0]....
	.align		4
.L_24:
        /*0028*/ 	.word	index@(__assertfail)


	//----- nvinfo : EIATTR_ANNOTATIONS
	.align		4
.L_25:
        /*002c*/ 	.byte	0x04, 0x55
        /*002e*/ 	.short	(.L_27 - .L_26)


	//   ....[0]....
.L_26:
        /*0030*/ 	.word	0x00000001
        /*0034*/ 	.byte	0x40, 0x07, 0x00, 0x00, 0x01, 0x00, 0x00, 0x00, 0x40, 0x09, 0x00, 0x00, 0x01, 0x00, 0x00, 0x00
        /* <DEDUP_REMOVED lines=196> */
        /*0c84*/ 	.byte	0x50, 0x4f, 0x01, 0x00


	//----- nvinfo : EIATTR_MERCURY_ISA_VERSION
	.align		4
.L_27:
        /*0c88*/ 	.byte	0x03, 0x5f
        /*0c8a*/ 	.short	0x0101


	//----- nvinfo : EIATTR_INT_WARP_WIDE_INSTR_OFFSETS
	.align		4
        /*0c8c*/ 	.byte	0x04, 0x31
        /*0c8e*/ 	.short	(.L_29 - .L_28)


	//   ....[0]....
.L_28:
        /*0c90*/ 	.word	0x00000580


	//   ....[1]....
        /*0c94*/ 	.word	0x000005a0


	//   ....[2]....
        /*0c98*/ 	.word	0x00000710


	//----- nvinfo : EIATTR_COOP_GROUP_MASK_REGIDS
	.align		4
.L_29:
        /*0c9c*/ 	.byte	0x04, 0x29
        /*0c9e*/ 	.short	(.L_31 - .L_30)


	//   ....[0]....
.L_30:
        /*0ca0*/ 	.word	0xffffffff


	//   ....[1]....
        /*0ca4*/ 	.word	0xffffffff


	//   ....[2]....
        /*0ca8*/ 	.word	0xffffffff


	//   ....[3]....
        /*0cac*/ 	.word	0xffffffff


	//   ....[4]....
        /*0cb0*/ 	.word	0xffffffff


	//   ....[5]....
        /*0cb4*/ 	.word	0xffffffff


	//----- nvinfo : EIATTR_COOP_GROUP_INSTR_OFFSETS
	.align		4
.L_31:
        /*0cb8*/ 	.byte	0x04, 0x28
        /*0cba*/ 	.short	(.L_33 - .L_32)


	//   ....[0]....
.L_32:
        /*0cbc*/ 	.word	0x00000070


	//   ....[1]....
        /*0cc0*/ 	.word	0x00000080


	//   ....[2]....
        /*0cc4*/ 	.word	0x000001a0


	//   ....[3]....
        /*0cc8*/ 	.word	0x000003e0


	//   ....[4]....
        /*0ccc*/ 	.word	0x00000850


	//   ....[5]....
        /*0cd0*/ 	.word	0x00001310


	//----- nvinfo : EIATTR_REG_RECONFIG
	.align		4
.L_33:
        /*0cd4*/ 	.byte	0x01, 0x54
	.zero		2


	//----- nvinfo : EIATTR_SYSCALL_OFFSETS
	.align		4
        /*0cd8*/ 	.byte	0x04, 0x46
        /*0cda*/ 	.short	(.L_35 - .L_34)


	//   ....[0]....
.L_34:
        /*0cdc*/ 	.word	0x000014c0


	//----- nvinfo : EIATTR_MBARRIER_INSTR_OFFSETS
	.align		4
.L_35:
        /*0ce0*/ 	.byte	0x04, 0x39
        /*0ce2*/ 	.short	(.L_37 - .L_36)


	//   ....[0]....
.L_36:
        /*0ce4*/ 	.word	0x00000320
        /*0ce8*/ 	.word	0x000000ff
        /*0cec*/ 	.word	0x00000000
        /*0cf0*/ 	.short	0x0100
        /*0cf2*/ 	.byte	0x09
	.zero		1


	//   ....[1]....
        /*0cf4*/ 	.word	0x00000330
        /*0cf8*/ 	.word	0x000000ff
        /*0cfc*/ 	.word	0x00000028
        /*0d00*/ 	.short	0x0100
        /*0d02*/ 	.byte	0x09
	.zero		1


	//   ....[2]....
        /*0d04*/ 	.word	0x00000340
        /*0d08*/ 	.word	0x000000ff
        /*0d0c*/ 	.word	0x00000008
        /*0d10*/ 	.short	0x0100
        /*0d12*/ 	.byte	0x09
	.zero		1


	//   ....[3]....
        /*0d14*/ 	.word	0x00000350
        /*0d18*/ 	.word	0x000000ff
        /*0d1c*/ 	.word	0x00000030
        /*0d20*/ 	.short	0x0100
        /*0d22*/ 	.byte	0x09
	.zero		1


	//   ....[4]....
        /*0d24*/ 	.word	0x00000360
        /*0d28*/ 	.word	0x000000ff
        /*0d2c*/ 	.word	0x00000010
        /*0d30*/ 	.short	0x0100
        /*0d32*/ 	.byte	0x09
	.zero		1


	//   ....[5]....
        /*0d34*/ 	.word	0x00000370
        /*0d38*/ 	.word	0x000000ff
        /*0d3c*/ 	.word	0x00000038
        /*0d40*/ 	.short	0x0100
        /*0d42*/ 	.byte	0x09
	.zero		1


	//   ....[6]....
        /*0d44*/ 	.word	0x00000380
        /*0d48*/ 	.word	0x000000ff
        /*0d4c*/ 	.word	0x00000018
        /*0d50*/ 	.short	0x0100
        /*0d52*/ 	.byte	0x09
	.zero		1


	//   ....[7]....
        /*0d54*/ 	.word	0x00000390
        /*0d58*/ 	.word	0x000000ff
        /*0d5c*/ 	.word	0x00000040
        /*0d60*/ 	.short	0x0100
        /*0d62*/ 	.byte	0x09
	.zero		1


	//   ....[8]....
        /*0d64*/ 	.word	0x000003a0
        /*0d68*/ 	.word	0x000000ff
        /*0d6c*/ 	.word	0x00000020
        /*0d70*/ 	.short	0x0100
        /*0d72*/ 	.byte	0x09
	.zero		1


	//   ....[9]....
        /*0d74*/ 	.word	0x000003b0
        /*0d78*/ 	.word	0x000000ff
        /*0d7c*/ 	.word	0x00000048
        /*0d80*/ 	.short	0x0100
        /*0d82*/ 	.byte	0x09
	.zero		1


	//   ....[10]....
        /*0d84*/ 	.word	0x00000790
        /*0d88*/ 	.word	0x000000ff
        /*0d8c*/ 	.word	0x00000060
        /*0d90*/ 	.short	0x0100
        /*0d92*/ 	.byte	0x06
	.zero		1


	//   ....[11]....
        /*0d94*/ 	.word	0x00000800
        /*0d98*/ 	.word	0x000000ff
        /*0d9c*/ 	.word	0x00000068
        /*0da0*/ 	.short	0x0100
        /*0da2*/ 	.byte	0x06
	.zero		1


	//   ....[12]....
        /*0da4*/ 	.word	0x00001560
        /*0da8*/ 	.word	0x00000003
        /*0dac*/ 	.word	0x00000000
        /*0db0*/ 	.short	0x010a
        /*0db2*/ 	.byte	0x3f
	.zero		1


	//   ....[13]....
        /*0db4*/ 	.word	0x000015a0
        /*0db8*/ 	.word	0x00000003
        /*0dbc*/ 	.word	0x00000000
        /*0dc0*/ 	.short	0x010a
        /*0dc2*/ 	.byte	0x3f
	.zero		1


	//   ....[14]....
        /*0dc4*/ 	.word	0x00002e20
        /*0dc8*/ 	.word	0x000000ff
        /*0dcc*/ 	.word	0x00000000
        /*0dd0*/ 	.short	0x010a
        /*0dd2*/ 	.byte	0x04
	.zero		1


	//   ....[15]....
        /*0dd4*/ 	.word	0x00002e60
        /*0dd8*/ 	.word	0x000000ff
        /*0ddc*/ 	.word	0x00000000
        /*0de0*/ 	.short	0x010a
        /*0de2*/ 	.byte	0x04
	.zero		1


	//   ....[16]....
        /*0de4*/ 	.word	0x000046a0
        /*0de8*/ 	.word	0x00000004
        /*0dec*/ 	.word	0x00000000
        /*0df0*/ 	.short	0x0101
        /*0df2*/ 	.byte	0x3f
	.zero		1


	//   ....[17]....
        /*0df4*/ 	.word	0x00004880
        /*0df8*/ 	.word	0x00000000
        /*0dfc*/ 	.word	0x00000000
        /*0e00*/ 	.short	0x0101
        /*0e02*/ 	.byte	0x3f
	.zero		1


	//   ....[18]....
        /*0e04*/ 	.word	0x00014ab0
        /*0e08*/ 	.word	0x00000007
        /*0e0c*/ 	.word	0x00000028
        /*0e10*/ 	.short	0x010a
        /*0e12*/ 	.byte	0x3f
	.zero		1


	//   ....[19]....
        /*0e14*/ 	.word	0x00014e50
        /*0e18*/ 	.word	0x00000002
        /*0e1c*/ 	.word	0x00000068
        /*0e20*/ 	.short	0x0101
        /*0e22*/ 	.byte	0x3f
	.zero		1


	//   ....[20]....
        /*0e24*/ 	.word	0x00015620
        /*0e28*/ 	.word	0x00000005
        /*0e2c*/ 	.word	0x00000000
        /*0e30*/ 	.short	0x010a
        /*0e32*/ 	.byte	0x3f
	.zero		1


	//   ....[21]....
        /*0e34*/ 	.word	0x000156b0
        /*0e38*/ 	.word	0x00000007
        /*0e3c*/ 	.word	0x00000000
        /*0e40*/ 	.short	0x010a
        /*0e42*/ 	.byte	0x3f
	.zero		1


	//   ....[22]....
        /*0e44*/ 	.word	0x00015740
        /*0e48*/ 	.word	0x00000007
        /*0e4c*/ 	.word	0x00000000
        /*0e50*/ 	.short	0x010a
        /*0e52*/ 	.byte	0x3f
	.zero		1


	//   ....[23]....
        /*0e54*/ 	.word	0x000157d0
        /*0e58*/ 	.word	0x00000007
        /*0e5c*/ 	.word	0x00000000
        /*0e60*/ 	.short	0x010a
        /*0e62*/ 	.byte	0x3f
	.zero		1


	//   ....[24]....
        /*0e64*/ 	.word	0x00015860
        /*0e68*/ 	.word	0x00000003
        /*0e6c*/ 	.word	0x00000000
        /*0e70*/ 	.short	0x010a
        /*0e72*/ 	.byte	0x3f
	.zero		1


	//   ....[25]....
        /*0e74*/ 	.word	0x000158c0
        /*0e78*/ 	.word	0x00000003
        /*0e7c*/ 	.word	0x00000000
        /*0e80*/ 	.short	0x010a
        /*0e82*/ 	.byte	0x3f
	.zero		1


	//   ....[26]....
        /*0e84*/ 	.word	0x00015920
        /*0e88*/ 	.word	0x00000007
        /*0e8c*/ 	.word	0x00000000
        /*0e90*/ 	.short	0x010a
        /*0e92*/ 	.byte	0x3f
	.zero		1


	//   ....[27]....
        /*0e94*/ 	.word	0x000159f0
        /*0e98*/ 	.word	0x00000007
        /*0e9c*/ 	.word	0x00000028
        /*0ea0*/ 	.short	0x010a
        /*0ea2*/ 	.byte	0x3f
	.zero		1


	//   ....[28]....
        /*0ea4*/ 	.word	0x00015ac0
        /*0ea8*/ 	.word	0x00000005
        /*0eac*/ 	.word	0x00000000
        /*0eb0*/ 	.short	0x010a
        /*0eb2*/ 	.byte	0x3f
	.zero		1


	//   ....[29]....
        /*0eb4*/ 	.word	0x00015b10
        /*0eb8*/ 	.word	0x00000007
        /*0ebc*/ 	.word	0x00000000
        /*0ec0*/ 	.short	0x010a
        /*0ec2*/ 	.byte	0x3f
	.zero		1


	//   ....[30]....
        /*0ec4*/ 	.word	0x00015b60
        /*0ec8*/ 	.word	0x00000007
        /*0ecc*/ 	.word	0x00000000
        /*0ed0*/ 	.short	0x010a
        /*0ed2*/ 	.byte	0x3f
	.zero		1


	//   ....[31]....
        /*0ed4*/ 	.word	0x00015bb0
        /*0ed8*/ 	.word	0x00000007
        /*0edc*/ 	.word	0x00000000
        /*0ee0*/ 	.short	0x010a
        /*0ee2*/ 	.byte	0x3f
	.zero		1


	//----- nvinfo : EIATTR_NUM_MBARRIERS
	.align		4
.L_37:
        /*0ee4*/ 	.byte	0x03, 0x38
        /*0ee6*/ 	.short	0x000c


	//----- nvinfo : EIATTR_EXIT_INSTR_OFFSETS
	.align		4
        /*0ee8*/ 	.byte	0x04, 0x1c
        /*0eea*/ 	.short	(.L_39 - .L_38)


	//   ....[0]....
.L_38:
        /*0eec*/ 	.word	0x000009e0


	//   ....[1]....
        /*0ef0*/ 	.word	0x00001230


	//   ....[2]....
        /*0ef4*/ 	.word	0x00014190


	//   ....[3]....
        /*0ef8*/ 	.word	0x00014740


	//   ....[4]....
        /*0efc*/ 	.word	0x000158b0


	//----- nvinfo : EIATTR_MAX_THREADS
	.align		4
.L_39:
        /*0f00*/ 	.byte	0x04, 0x05
        /*0f02*/ 	.short	(.L_41 - .L_40)
.L_40:
        /*0f04*/ 	.word	0x00000180
        /*0f08*/ 	.word	0x00000001
        /*0f0c*/ 	.word	0x00000001


	//----- nvinfo : EIATTR_CRS_STACK_SIZE
	.align		4
.L_41:
        /*0f10*/ 	.byte	0x04, 0x1e
        /*0f12*/ 	.short	(.L_43 - .L_42)
.L_42:
        /*0f14*/ 	.word	0x00000000


	//----- nvinfo : EIATTR_CBANK_PARAM_SIZE
	.align		4
.L_43:
        /*0f18*/ 	.byte	0x03, 0x19
        /*0f1a*/ 	.short	0x0470


	//----- nvinfo : EIATTR_PARAM_CBANK
	.align		4
        /*0f1c*/ 	.byte	0x04, 0x0a
        /*0f1e*/ 	.short	(.L_45 - .L_44)
	.align		4
.L_44:
        /*0f20*/ 	.word	index@(.nv.constant0._ZN7cutlass13device_kernelINS_4gemm6kernel13GemmUniversalIN4cute5tupleIJiiiiEEENS1_10collective13CollectiveMmaINS1_34MainloopSm90TmaGmmaWarpSpecializedILi5ENS5_IJNS4_1CILi2EEENSA_ILi1EEESC_EEENS1_35KernelTmaWarpSpecializedCooperativeEEENS5_IJNSA_ILi512EEENSA_ILi112EEENSA_ILi32EEEEEENS_6half_tENS5_IJlSC_lEEESK_SL_NS4_8TiledMMAINS4_8MMA_AtomIJNS4_4SM904GMMA25MMA_64x16x16_F32F16F16_SSILNSP_5MajorE0ELSR_0ELNSP_7ScaleInE1ELSS_1EEEEEENS4_6LayoutISD_NS5_IJSC_NSA_ILi0EEESW_EEEEENS5_IJNS4_10UnderscoreESZ_SZ_EEEEENS4_13SM90_TMA_LOADENS4_14ComposedLayoutINS4_7SwizzleILi2ELi4ELi3EEENS4_18smem_ptr_flag_bitsILi16EEENSV_INS5_IJNSA_ILi8EEESI_EEENS5_IJSI_SC_EEEEEEEvNS4_8identityENS4_23SM90_TMA_LOAD_MULTICASTES1C_vS1D_EENS_8epilogue10collective6detail29Sm90TmaWarpSpecializedAdapterINS1H_15DefaultEpilogueISK_SL_SL_NS1G_6thread17LinearCombinationISK_Li1EffLNS1L_9ScaleType4KindE0ELNS_15FloatRoundStyleE2ESK_EENS1_15EpilogueDefaultEEEEEvvEEEEvNT_6ParamsE)
        /*0f24*/ 	.short	0x0210
        /*0f26*/ 	.short	0x0470


	//----- nvinfo : EIATTR_SW_WAR
	.align		4
.L_45:
        /*0f28*/ 	.byte	0x04, 0x36
        /*0f2a*/ 	.short	(.L_47 - .L_46)
.L_46:
        /*0f2c*/ 	.word	0x00000008
.L_47:


//--------------------- .nv.callgraph             --------------------------
	.section	.nv.callgraph,"",@"SHT_CUDA_CALLGRAPH"
	.align	4
	.sectionentsize	8
	.align		4
        /*0000*/ 	.word	0x00000000
	.align		4
        /*0004*/ 	.word	0xffffffff
	.align		4
        /*0008*/ 	.word	index@(_ZN7cutlass13device_kernelINS_4gemm6kernel13GemmUniversalIN4cute5tupleIJiiiiEEENS1_10collective13CollectiveMmaINS1_34MainloopSm90TmaGmmaWarpSpecializedILi5ENS5_IJNS4_1CILi2EEENSA_ILi1EEESC_EEENS1_35KernelTmaWarpSpecializedCooperativeEEENS5_IJNSA_ILi512EEENSA_ILi112EEENSA_ILi32EEEEEENS_6half_tENS5_IJlSC_lEEESK_SL_NS4_8TiledMMAINS4_8MMA_AtomIJNS4_4SM904GMMA25MMA_64x16x16_F32F16F16_SSILNSP_5MajorE0ELSR_0ELNSP_7ScaleInE1ELSS_1EEEEEENS4_6LayoutISD_NS5_IJSC_NSA_ILi0EEESW_EEEEENS5_IJNS4_10UnderscoreESZ_SZ_EEEEENS4_13SM90_TMA_LOADENS4_14ComposedLayoutINS4_7SwizzleILi2ELi4ELi3EEENS4_18smem_ptr_flag_bitsILi16EEENSV_INS5_IJNSA_ILi8EEESI_EEENS5_IJSI_SC_EEEEEEEvNS4_8identityENS4_23SM90_TMA_LOAD_MULTICASTES1C_vS1D_EENS_8epilogue10collective6detail29Sm90TmaWarpSpecializedAdapterINS1H_15DefaultEpilogueISK_SL_SL_NS1G_6thread17LinearCombinationISK_Li1EffLNS1L_9ScaleType4KindE0ELNS_15FloatRoundStyleE2ESK_EENS1_15EpilogueDefaultEEEEEvvEEEEvNT_6ParamsE)
	.align		4
        /*000c*/ 	.word	index@(__assertfail)
	.align		4
        /*0010*/ 	.word	0x00000000
	.align		4
        /*0014*/ 	.word	0xfffffffe
	.align		4
        /*0018*/ 	.word	0x00000000
	.align		4
        /*001c*/ 	.word	0xfffffffd
	.align		4
        /*0020*/ 	.word	0x00000000
	.align		4
        /*0024*/ 	.word	0xfffffffc


//--------------------- .nv.constant4             --------------------------
	.section	.nv.constant4,"a",@progbits
	.align	8
	.align		8
.nv.constant4:
        /*0000*/ 	.dword	__assertfail
	.align		8
        /*0008*/ 	.dword	__unnamed_1
	.align		8
        /*0010*/ 	.dword	_ZN40_INTERNAL_9d0630a6_4_k_cu_abd744f7_138934cuda3std3__45__cpo5beginE
	.align		8
        /*0018*/ 	.dword	_ZN40_INTERNAL_9d0630a6_4_k_cu_abd744f7_138934cuda3std3__45__cpo3endE
	.align		8
        /*0020*/ 	.dword	_ZN40_INTERNAL_9d0630a6_4_k_cu_abd744f7_138934cuda3std3__45__cpo6cbeginE
	.align		8
        /*0028*/ 	.dword	_ZN40_INTERNAL_9d0630a6_4_k_cu_abd744f7_138934cuda3std3__45__cpo4cendE
	.align		8
        /*0030*/ 	.dword	_ZN40_INTERNAL_9d0630a6_4_k_cu_abd744f7_138934cuda3std3__442_GLOBAL__N__9d0630a6_4_k_cu_abd744f7_138936ignoreE
	.align		8
        /*0038*/ 	.dword	_ZN40_INTERNAL_9d0630a6_4_k_cu_abd744f7_138934cuda3std3__419piecewise_constructE
	.align		8
        /*0040*/ 	.dword	_ZN40_INTERNAL_9d0630a6_4_k_cu_abd744f7_138934cuda3std3__48in_placeE
	.align		8
        /*0048*/ 	.dword	_ZN40_INTERNAL_9d0630a6_4_k_cu_abd744f7_138934cuda3std6ranges3__45__cpo4swapE
	.align		8
        /*0050*/ 	.dword	_ZN40_INTERNAL_9d0630a6_4_k_cu_abd744f7_138934cuda3std6ranges3__45__cpo9iter_moveE
	.align		8
        /*0058*/ 	.dword	_ZN40_INTERNAL_9d0630a6_4_k_cu_abd744f7_138934cute7productE
	.align		8
        /*0060*/ 	.dword	_ZN40_INTERNAL_9d0630a6_4_k_cu_abd744f7_138934cute1_E
	.align		8
        /*0068*/ 	.dword	$str$22
	.align		8
        /*0070*/ 	.dword	$str$23


//--------------------- .text._ZN7cutlass13device_kernelINS_4gemm6kernel13GemmUniversalIN4cute5tupleIJiiiiEEENS1_10collective13CollectiveMmaINS1_34MainloopSm90TmaGmmaWarpSpecializedILi5ENS5_IJNS4_1CILi2EEENSA_ILi1EEESC_EEENS1_35KernelTmaWarpSpecializedCooperativeEEENS5_IJNSA_ILi512EEENSA_ILi112EEENSA_ILi32EEEEEENS_6half_tENS5_IJlSC_lEEESK_SL_NS4_8TiledMMAINS4_8MMA_AtomIJNS4_4SM904GMMA25MMA_64x16x16_F32F16F16_SSILNSP_5MajorE0ELSR_0ELNSP_7ScaleInE1ELSS_1EEEEEENS4_6LayoutISD_NS5_IJSC_NSA_ILi0EEESW_EEEEENS5_IJNS4_10UnderscoreESZ_SZ_EEEEENS4_13SM90_TMA_LOADENS4_14ComposedLayoutINS4_7SwizzleILi2ELi4ELi3EEENS4_18smem_ptr_flag_bitsILi16EEENSV_INS5_IJNSA_ILi8EEESI_EEENS5_IJSI_SC_EEEEEEEvNS4_8identityENS4_23SM90_TMA_LOAD_MULTICASTES1C_vS1D_EENS_8epilogue10collective6detail29Sm90TmaWarpSpecializedAdapterINS1H_15DefaultEpilogueISK_SL_SL_NS1G_6thread17LinearCombinationISK_Li1EffLNS1L_9ScaleType4KindE0ELNS_15FloatRoundStyleE2ESK_EENS1_15EpilogueDefaultEEEEEvvEEEEvNT_6ParamsE --------------------------
	.section	.text._ZN7cutlass13device_kernelINS_4gemm6kernel13GemmUniversalIN4cute5tupleIJiiiiEEENS1_10collective13CollectiveMmaINS1_34MainloopSm90TmaGmmaWarpSpecializedILi5ENS5_IJNS4_1CILi2EEENSA_ILi1EEESC_EEENS1_35KernelTmaWarpSpecializedCooperativeEEENS5_IJNSA_ILi512EEENSA_ILi112EEENSA_ILi32EEEEEENS_6half_tENS5_IJlSC_lEEESK_SL_NS4_8TiledMMAINS4_8MMA_AtomIJNS4_4SM904GMMA25MMA_64x16x16_F32F16F16_SSILNSP_5MajorE0ELSR_0ELNSP_7ScaleInE1ELSS_1EEEEEENS4_6LayoutISD_NS5_IJSC_NSA_ILi0EEESW_EEEEENS5_IJNS4_10UnderscoreESZ_SZ_EEEEENS4_13SM90_TMA_LOADENS4_14ComposedLayoutINS4_7SwizzleILi2ELi4ELi3EEENS4_18smem_ptr_flag_bitsILi16EEENSV_INS5_IJNSA_ILi8EEESI_EEENS5_IJSI_SC_EEEEEEEvNS4_8identityENS4_23SM90_TMA_LOAD_MULTICASTES1C_vS1D_EENS_8epilogue10collective6detail29Sm90TmaWarpSpecializedAdapterINS1H_15DefaultEpilogueISK_SL_SL_NS1G_6thread17LinearCombinationISK_Li1EffLNS1L_9ScaleType4KindE0ELNS_15FloatRoundStyleE2ESK_EENS1_15EpilogueDefaultEEEEEvvEEEEvNT_6ParamsE,"ax",@progbits
	.align	128
.text._ZN7cutlass13device_kernelINS_4gemm6kernel13GemmUniversalIN4cute5tupleIJiiiiEEENS1_10collective13CollectiveMmaINS1_34MainloopSm90TmaGmmaWarpSpecializedILi5ENS5_IJNS4_1CILi2EEENSA_ILi1EEESC_EEENS1_35KernelTmaWarpSpecializedCooperativeEEENS5_IJNSA_ILi512EEENSA_ILi112EEENSA_ILi32EEEEEENS_6half_tENS5_IJlSC_lEEESK_SL_NS4_8TiledMMAINS4_8MMA_AtomIJNS4_4SM904GMMA25MMA_64x16x16_F32F16F16_SSILNSP_5MajorE0ELSR_0ELNSP_7ScaleInE1ELSS_1EEEEEENS4_6LayoutISD_NS5_IJSC_NSA_ILi0EEESW_EEEEENS5_IJNS4_10UnderscoreESZ_SZ_EEEEENS4_13SM90_TMA_LOADENS4_14ComposedLayoutINS4_7SwizzleILi2ELi4ELi3EEENS4_18smem_ptr_flag_bitsILi16EEENSV_INS5_IJNSA_ILi8EEESI_EEENS5_IJSI_SC_EEEEEEEvNS4_8identityENS4_23SM90_TMA_LOAD_MULTICASTES1C_vS1D_EENS_8epilogue10collective6detail29Sm90TmaWarpSpecializedAdapterINS1H_15DefaultEpilogueISK_SL_SL_NS1G_6thread17LinearCombinationISK_Li1EffLNS1L_9ScaleType4KindE0ELNS_15FloatRoundStyleE2ESK_EENS1_15EpilogueDefaultEEEEEvvEEEEvNT_6ParamsE:
        .type           _ZN7cutlass13device_kernelINS_4gemm6kernel13GemmUniversalIN4cute5tupleIJiiiiEEENS1_10collective13CollectiveMmaINS1_34MainloopSm90TmaGmmaWarpSpecializedILi5ENS5_IJNS4_1CILi2EEENSA_ILi1EEESC_EEENS1_35KernelTmaWarpSpecializedCooperativeEEENS5_IJNSA_ILi512EEENSA_ILi112EEENSA_ILi32EEEEEENS_6half_tENS5_IJlSC_lEEESK_SL_NS4_8TiledMMAINS4_8MMA_AtomIJNS4_4SM904GMMA25MMA_64x16x16_F32F16F16_SSILNSP_5MajorE0ELSR_0ELNSP_7ScaleInE1ELSS_1EEEEEENS4_6LayoutISD_NS5_IJSC_NSA_ILi0EEESW_EEEEENS5_IJNS4_10UnderscoreESZ_SZ_EEEEENS4_13SM90_TMA_LOADENS4_14ComposedLayoutINS4_7SwizzleILi2ELi4ELi3EEENS4_18smem_ptr_flag_bitsILi16EEENSV_INS5_IJNSA_ILi8EEESI_EEENS5_IJSI_SC_EEEEEEEvNS4_8identityENS4_23SM90_TMA_LOAD_MULTICASTES1C_vS1D_EENS_8epilogue10collective6detail29Sm90TmaWarpSpecializedAdapterINS1H_15DefaultEpilogueISK_SL_SL_NS1G_6thread17LinearCombinationISK_Li1EffLNS1L_9ScaleType4KindE0ELNS_15FloatRoundStyleE2ESK_EENS1_15EpilogueDefaultEEEEEvvEEEEvNT_6ParamsE,@function
        .size           _ZN7cutlass13device_kernelINS_4gemm6kernel13GemmUniversalIN4cute5tupleIJiiiiEEENS1_10collective13CollectiveMmaINS1_34MainloopSm90TmaGmmaWarpSpecializedILi5ENS5_IJNS4_1CILi2EEENSA_ILi1EEESC_EEENS1_35KernelTmaWarpSpecializedCooperativeEEENS5_IJNSA_ILi512EEENSA_ILi112EEENSA_ILi32EEEEEENS_6half_tENS5_IJlSC_lEEESK_SL_NS4_8TiledMMAINS4_8MMA_AtomIJNS4_4SM904GMMA25MMA_64x16x16_F32F16F16_SSILNSP_5MajorE0ELSR_0ELNSP_7ScaleInE1ELSS_1EEEEEENS4_6LayoutISD_NS5_IJSC_NSA_ILi0EEESW_EEEEENS5_IJNS4_10UnderscoreESZ_SZ_EEEEENS4_13SM90_TMA_LOADENS4_14ComposedLayoutINS4_7SwizzleILi2ELi4ELi3EEENS4_18smem_ptr_flag_bitsILi16EEENSV_INS5_IJNSA_ILi8EEESI_EEENS5_IJSI_SC_EEEEEEEvNS4_8identityENS4_23SM90_TMA_LOAD_MULTICASTES1C_vS1D_EENS_8epilogue10collective6detail29Sm90TmaWarpSpecializedAdapterINS1H_15DefaultEpilogueISK_SL_SL_NS1G_6thread17LinearCombinationISK_Li1EffLNS1L_9ScaleType4KindE0ELNS_15FloatRoundStyleE2ESK_EENS1_15EpilogueDefaultEEEEEvvEEEEvNT_6ParamsE,(.L_x_507 - _ZN7cutlass13device_kernelINS_4gemm6kernel13GemmUniversalIN4cute5tupleIJiiiiEEENS1_10collective13CollectiveMmaINS1_34MainloopSm90TmaGmmaWarpSpecializedILi5ENS5_IJNS4_1CILi2EEENSA_ILi1EEESC_EEENS1_35KernelTmaWarpSpecializedCooperativeEEENS5_IJNSA_ILi512EEENSA_ILi112EEENSA_ILi32EEEEEENS_6half_tENS5_IJlSC_lEEESK_SL_NS4_8TiledMMAINS4_8MMA_AtomIJNS4_4SM904GMMA25MMA_64x16x16_F32F16F16_SSILNSP_5MajorE0ELSR_0ELNSP_7ScaleInE1ELSS_1EEEEEENS4_6LayoutISD_NS5_IJSC_NSA_ILi0EEESW_EEEEENS5_IJNS4_10UnderscoreESZ_SZ_EEEEENS4_13SM90_TMA_LOADENS4_14ComposedLayoutINS4_7SwizzleILi2ELi4ELi3EEENS4_18smem_ptr_flag_bitsILi16EEENSV_INS5_IJNSA_ILi8EEESI_EEENS5_IJSI_SC_EEEEEEEvNS4_8identityENS4_23SM90_TMA_LOAD_MULTICASTES1C_vS1D_EENS_8epilogue10collective6detail29Sm90TmaWarpSpecializedAdapterINS1H_15DefaultEpilogueISK_SL_SL_NS1G_6thread17LinearCombinationISK_Li1EffLNS1L_9ScaleType4KindE0ELNS_15FloatRoundStyleE2ESK_EENS1_15EpilogueDefaultEEEEEvvEEEEvNT_6ParamsE)
        .other          _ZN7cutlass13device_kernelINS_4gemm6kernel13GemmUniversalIN4cute5tupleIJiiiiEEENS1_10collective13CollectiveMmaINS1_34MainloopSm90TmaGmmaWarpSpecializedILi5ENS5_IJNS4_1CILi2EEENSA_ILi1EEESC_EEENS1_35KernelTmaWarpSpecializedCooperativeEEENS5_IJNSA_ILi512EEENSA_ILi112EEENSA_ILi32EEEEEENS_6half_tENS5_IJlSC_lEEESK_SL_NS4_8TiledMMAINS4_8MMA_AtomIJNS4_4SM904GMMA25MMA_64x16x16_F32F16F16_SSILNSP_5MajorE0ELSR_0ELNSP_7ScaleInE1ELSS_1EEEEEENS4_6LayoutISD_NS5_IJSC_NSA_ILi0EEESW_EEEEENS5_IJNS4_10UnderscoreESZ_SZ_EEEEENS4_13SM90_TMA_LOADENS4_14ComposedLayoutINS4_7SwizzleILi2ELi4ELi3EEENS4_18smem_ptr_flag_bitsILi16EEENSV_INS5_IJNSA_ILi8EEESI_EEENS5_IJSI_SC_EEEEEEEvNS4_8identityENS4_23SM90_TMA_LOAD_MULTICASTES1C_vS1D_EENS_8epilogue10collective6detail29Sm90TmaWarpSpecializedAdapterINS1H_15DefaultEpilogueISK_SL_SL_NS1G_6thread17LinearCombinationISK_Li1EffLNS1L_9ScaleType4KindE0ELNS_15FloatRoundStyleE2ESK_EENS1_15EpilogueDefaultEEEEEvvEEEEvNT_6ParamsE,@"STO_CUDA_ENTRY STV_DEFAULT"
_ZN7cutlass13device_kernelINS_4gemm6kernel13GemmUniversalIN4cute5tupleIJiiiiEEENS1_10collective13CollectiveMmaINS1_34MainloopSm90TmaGmmaWarpSpecializedILi5ENS5_IJNS4_1CILi2EEENSA_ILi1EEESC_EEENS1_35KernelTmaWarpSpecializedCooperativeEEENS5_IJNSA_ILi512EEENSA_ILi112EEENSA_ILi32EEEEEENS_6half_tENS5_IJlSC_lEEESK_SL_NS4_8TiledMMAINS4_8MMA_AtomIJNS4_4SM904GMMA25MMA_64x16x16_F32F16F16_SSILNSP_5MajorE0ELSR_0ELNSP_7ScaleInE1ELSS_1EEEEEENS4_6LayoutISD_NS5_IJSC_NSA_ILi0EEESW_EEEEENS5_IJNS4_10UnderscoreESZ_SZ_EEEEENS4_13SM90_TMA_LOADENS4_14ComposedLayoutINS4_7SwizzleILi2ELi4ELi3EEENS4_18smem_ptr_flag_bitsILi16EEENSV_INS5_IJNSA_ILi8EEESI_EEENS5_IJSI_SC_EEEEEEEvNS4_8identityENS4_23SM90_TMA_LOAD_MULTICASTES1C_vS1D_EENS_8epilogue10collective6detail29Sm90TmaWarpSpecializedAdapterINS1H_15DefaultEpilogueISK_SL_SL_NS1G_6thread17LinearCombinationISK_Li1EffLNS1L_9ScaleType4KindE0ELNS_15FloatRoundStyleE2ESK_EENS1_15EpilogueDefaultEEEEEvvEEEEvNT_6ParamsE:
[----:B------:R-:W0:Y:S02]  /*0000*/  LDC R1, c[0x0][0x28] ;  /* 0x00000a00ff017b82 */ /* 0x000e240000000800 */
[----:B0-----:R-:W-:Y:S01]  /*0010*/  VIADD R1, R1, 0xffffff28 ;  /* 0xffffff2801017836 */ /* 0x001fe20000000000 */
[----:B------:R-:W0:Y:S01]  /*0020*/  S2R R4, SR_TID.X ;  /* 0x0000000000047919 */ /* 0x000e220000002100 */
[----:B------:R-:W-:Y:S01]  /*0030*/  ELECT P0, URZ, PT ;  /* 0x00000000003f782f */ /* 0x000fe20003800000 */
[----:B------:R-:W-:Y:S01]  /*0040*/  BSSY B0, `(.L_x_0) ;  /* 0x0000015000007945 */ /* 0x000fe20003800000 */
[--C-:B0-----:R-:W-:Y:S02]  /*0050*/  SHF.R.U32.HI R0, RZ, 0x5, R4.reuse ;  /* 0x00000005ff007819 */ /* 0x101fe40000011604 */
[----:B------:R-:W-:-:S03]  /*0060*/  SHF.R.U32.HI R2, RZ, 0x7, R4 ;  /* 0x00000007ff027819 */ /* 0x000fc60000011604 */
[----:B------:R-:W0:Y:S04]  /*0070*/  SHFL.IDX PT, R3, R0, RZ, 0x1f ;  /* 0x00001fff00037589 */ /* 0x000e2800000e0000 */
[----:B------:R-:W1:Y:S01]  /*0080*/  SHFL.IDX PT, R2, R2, RZ, 0x1f ;  /* 0x00001fff02027589 */ /* 0x000e6200000e0000 */
[----:B0-----:R-:W-:Y:S02]  /*0090*/  R2UR UR4, R3 ;  /* 0x00000000030472ca */ /* 0x001fe400000e0000 */
[----:B-1----:R-:W-:-:S11]  /*00a0*/  R2UR UR6, R2 ;  /* 0x00000000020672ca */ /* 0x002fd600000e0000 */
[----:B------:R-:W-:Y:S02]  /*00b0*/  USHF.R.S32.HI UR5, URZ, 0x1f, UR4 ;  /* 0x0000001f3f057899 */ /* 0x000fe40008011404 */
[----:B------:R-:W-:Y:S02]  /*00c0*/  ISETP.NE.OR P0, PT, RZ, UR4, !P0 ;  /* 0x00000004ff007c0c */ /* 0x000fe4000c705670 */
[----:B------:R-:W-:-:S04]  /*00d0*/  ULEA.HI UR5, UR5, UR4, URZ, 0x2 ;  /* 0x0000000405057291 */ /* 0x000fc8000f8f103f */
[----:B------:R-:W-:-:S04]  /*00e0*/  ULOP3.LUT UR5, UR5, 0xfffffffc, URZ, 0xc0, !UPT ;  /* 0xfffffffc05057892 */ /* 0x000fc8000f8ec03f */
[----:B------:R-:W-:-:S03]  /*00f0*/  UIADD3 UR8, UR4, -UR5, URZ ;  /* 0x8000000504087290 */ /* 0x000fc6000fffe03f */
[----:B------:R-:W-:Y:S09]  /*0100*/  @P0 BRA `(.L_x_1) ;  /* 0x0000000000200947 */ /* 0x000ff20003800000 */
[----:B------:R-:W-:Y:S02]  /*0110*/  ULDC.64 UR4, c[0x0][0x198] ;  /* 0x0000660000047ab9 */ /* 0x000fe40000000a00 */
[----:B------:R-:W-:Y:S02]  /*0120*/  UIADD3 UR10, UP0, UR4, 0xf0, URZ ;  /* 0x000000f0040a7890 */ /* 0x000fe4000ff1e03f */
[----:B------:R-:W-:Y:S02]  /*0130*/  UIADD3 UR4, UP1, UR4, 0x1f0, URZ ;  /* 0x000001f004047890 */ /* 0x000fe4000ff3e03f */
[----:B------:R-:W-:Y:S02]  /*0140*/  UIADD3.X UR11, URZ, UR5, URZ, UP0, !UPT ;  /* 0x000000053f0b7290 */ /* 0x000fe400087fe43f */
[----:B------:R-:W-:-:S07]  /*0150*/  UIADD3.X UR5, URZ, UR5, URZ, UP1, !UPT ;  /* 0x000000053f057290 */ /* 0x000fce0008ffe43f */
[----:B------:R0:W-:Y:S02]  /*0160*/  UTMACCTL.PF [UR10] ;  /* 0x000000000a0079b9 */ /* 0x0001e40008040000 */
[----:B------:R0:W-:Y:S02]  /*0170*/  UTMACCTL.PF [UR4] ;  /* 0x00000000040079b9 */ /* 0x0001e40008040000 */
[----:B0-----:R-:W-:Y:S01]  /*0180*/  NOP ;  /* 0x0000000000007918 */ /* 0x001fe20000000000 */
.L_x_1:
[----:B------:R-:W-:Y:S05]  /*0190*/  BSYNC B0 ;  /* 0x0000000000007941 */ /* 0x000fea0003800000 */
.L_x_0:
[----:B------:R-:W0:Y:S01]  /*01a0*/  SHFL.IDX PT, R3, R0, RZ, 0x1f ;  /* 0x00001fff00037589 */ /* 0x000e2200000e0000 */
[----:B------:R-:W-:Y:S01]  /*01b0*/  UISETP.NE.AND UP0, UPT, UR8, 0x3, UPT ;  /* 0x000000030800788c */ /* 0x000fe2000bf05270 */
[----:B------:R-:W-:Y:S01]  /*01c0*/  ISETP.NE.AND P1, PT, RZ, UR6, PT ;  /* 0x00000006ff007c0c */ /* 0x000fe2000bf25270 */
[----:B------:R-:W-:Y:S02]  /*01d0*/  UIADD3 UR10, UR6, -0x1, URZ ;  /* 0xffffffff060a7890 */ /* 0x000fe4000fffe03f */
[----:B------:R-:W-:Y:S02]  /*01e0*/  UISETP.EQ.OR UP0, UPT, UR8, URZ, !UP0 ;  /* 0x0000003f0800728c */ /* 0x000fe4000c702670 */
[----:B------:R-:W-:Y:S02]  /*01f0*/  UISETP.GE.U32.AND UP1, UPT, UR10, 0x2, UPT ;  /* 0x000000020a00788c */ /* 0x000fe4000bf26070 */
[----:B------:R-:W-:-:S04]  /*0200*/  UISETP.EQ.AND UP0, UPT, UR6, URZ, UP0 ;  /* 0x0000003f0600728c */ /* 0x000fc80008702270 */
[----:B------:R-:W-:-:S04]  /*0210*/  USEL UR38, URZ, 0x1, !UP0 ;  /* 0x000000013f267887 */ /* 0x000fc8000c000000 */
[----:B------:R-:W-:Y:S01]  /*0220*/  USEL UR38, UR38, 0x2, UP1 ;  /* 0x0000000226267887 */ /* 0x000fe20008800000 */
[----:B0-----:R-:W-:-:S13]  /*0230*/  ISETP.NE.AND P0, PT, R3, RZ, PT ;  /* 0x000000ff0300720c */ /* 0x001fda0003f05270 */
[----:B------:R-:W-:Y:S05]  /*0240*/  @P0 BRA `(.L_x_2) ;  /* 0x0000000000600947 */ /* 0x000fea0003800000 */
[----:B------:R-:W0:Y:S01]  /*0250*/  S2UR UR9, SR_CgaCtaId ;  /* 0x00000000000979c3 */ /* 0x000e220000008800 */
[----:B------:R-:W-:Y:S01]  /*0260*/  UMOV UR4, 0x400 ;  /* 0x0000040000047882 */ /* 0x000fe20000000000 */
[----:B------:R-:W-:Y:S01]  /*0270*/  UMOV UR5, 0x1 ;  /* 0x0000000100057882 */ /* 0x000fe20000000000 */
[----:B------:R-:W-:Y:S01]  /*0280*/  UMOV UR6, 0x4 ;  /* 0x0000000400067882 */ /* 0x000fe20000000000 */
[----:B------:R-:W-:Y:S01]  /*0290*/  ELECT P0, URZ, PT ;  /* 0x00000000003f782f */ /* 0x000fe20003800000 */
[----:B------:R-:W-:-:S04]  /*02a0*/  UIADD3 UR6, -UR6, 0x100000, URZ ;  /* 0x0010000006067890 */ /* 0x000fc8000fffe13f */
[----:B------:R-:W-:Y:S02]  /*02b0*/  USHF.L.U32 UR7, UR6, 0xb, URZ ;  /* 0x0000000b06077899 */ /* 0x000fe4000800063f */
[----:B------:R-:W-:Y:S02]  /*02c0*/  USHF.L.U32 UR6, UR6, 0x1, URZ ;  /* 0x0000000106067899 */ /* 0x000fe4000800063f */
[----:B0-----:R-:W-:Y:S02]  /*02d0*/  ULEA UR9, UR9, UR4, 0x18 ;  /* 0x0000000409097291 */ /* 0x001fe4000f8ec03f */
[----:B------:R-:W-:-:S04]  /*02e0*/  UIADD3 UR4, -UR5, 0x100000, URZ ;  /* 0x0010000005047890 */ /* 0x000fc8000fffe13f */
[----:B------:R-:W-:Y:S02]  /*02f0*/  USHF.L.U32 UR5, UR4, 0xb, URZ ;  /* 0x0000000b04057899 */ /* 0x000fe4000800063f */
[----:B------:R-:W-:Y:S01]  /*0300*/  USHF.L.U32 UR4, UR4, 0x1, URZ ;  /* 0x0000000104047899 */ /* 0x000fe2000800063f */
[----:B------:R-:W0:Y:S11]  /*0310*/  FENCE.VIEW.ASYNC.S ;  /* 0x00000000000073c6 */ /* 0x000e360000000000 */
[----:B0-----:R0:W1:Y:S01]  /*0320*/  SYNCS.EXCH.64 URZ, [UR9], UR4 ;  /* 0x00000004093f75b2 */ /* 0x0010620008000100 */
[----:B------:R0:W2:Y:S01]  /*0330*/  SYNCS.EXCH.64 URZ, [UR9+0x28], UR6 ;  /* 0x00002806093f75b2 */ /* 0x0000a20008000100 */
[----:B------:R0:W3:Y:S01]  /*0340*/  SYNCS.EXCH.64 URZ, [UR9+0x8], UR4 ;  /* 0x00000804093f75b2 */ /* 0x0000e20008000100 */
[----:B------:R0:W4:Y:S01]  /*0350*/  SYNCS.EXCH.64 URZ, [UR9+0x30], UR6 ;  /* 0x00003006093f75b2 */ /* 0x0001220008000100 */
[----:B------:R0:W0:Y:S01]  /*0360*/  SYNCS.EXCH.64 URZ, [UR9+0x10], UR4 ;  /* 0x00001004093f75b2 */ /* 0x0000220008000100 */
[----:B------:R0:W0:Y:S01]  /*0370*/  SYNCS.EXCH.64 URZ, [UR9+0x38], UR6 ;  /* 0x00003806093f75b2 */ /* 0x0000220008000100 */
[----:B------:R0:W0:Y:S01]  /*0380*/  SYNCS.EXCH.64 URZ, [UR9+0x18], UR4 ;  /* 0x00001804093f75b2 */ /* 0x0000220008000100 */
[----:B------:R0:W0:Y:S01]  /*0390*/  SYNCS.EXCH.64 URZ, [UR9+0x40], UR6 ;  /* 0x00004006093f75b2 */ /* 0x0000220008000100 */
[----:B------:R0:W0:Y:S01]  /*03a0*/  SYNCS.EXCH.64 URZ, [UR9+0x20], UR4 ;  /* 0x00002004093f75b2 */ /* 0x0000220008000100 */
[----:B------:R0:W0:Y:S01]  /*03b0*/  SYNCS.EXCH.64 URZ, [UR9+0x48], UR6 ;  /* 0x00004806093f75b2 */ /* 0x0000220008000100 */
[----:B------:R-:W-:Y:S01]  /*03c0*/  NOP ;  /* 0x0000000000007918 */ /* 0x000fe20000000000 */
.L_x_2:
[----:B------:R-:W-:Y:S01]  /*03d0*/  SHF.R.S32.HI R2, RZ, 0x1f, R4 ;  /* 0x0000001fff027819 */ /* 0x000fe20000011404 */
[----:B------:R-:W5:Y:S01]  /*03e0*/  SHFL.IDX PT, R0, R0, RZ, 0x1f ;  /* 0x00001fff00007589 */ /* 0x000f6200000e0000 */
[----:B0-----:R-:W0:Y:S01]  /*03f0*/  S2UR UR9, SR_CTAID.X ;  /* 0x00000000000979c3 */ /* 0x001e220000002500 */
[----:B------:R-:W-:Y:S02]  /*0400*/  ELECT P0, URZ, PT ;  /* 0x00000000003f782f */ /* 0x000fe40003800000 */
[----:B------:R-:W-:Y:S01]  /*0410*/  LEA.HI R2, R2, R4, RZ, 0x7 ;  /* 0x0000000402027211 */ /* 0x000fe200078f38ff */
[----:B------:R-:W-:Y:S01]  /*0420*/  ULDC UR4, c[0x0][0x150] ;  /* 0x0000540000047ab9 */ /* 0x000fe20000000800 */
[----:B------:R-:W-:Y:S01]  /*0430*/  SHF.R.S32.HI R6, RZ, 0x1f, R3 ;  /* 0x0000001fff067819 */ /* 0x000fe20000011403 */
[----:B------:R-:W-:Y:S01]  /*0440*/  NOP ;  /* 0x0000000000007918 */ /* 0x000fe20000000000 */
[----:B------:R-:W-:Y:S01]  /*0450*/  LOP3.LUT R2, R2, 0xffffff80, RZ, 0xc0, !PT ;  /* 0xffffff8002027812 */ /* 0x000fe200078ec0ff */
[----:B------:R-:W-:Y:S01]  /*0460*/  NOP ;  /* 0x0000000000007918 */ /* 0x000fe20000000000 */
[----:B------:R-:W-:Y:S01]  /*0470*/  LEA.HI R6, R6, R3, RZ, 0x2 ;  /* 0x0000000306067211 */ /* 0x000fe200078f10ff */
[----:B------:R-:W1:Y:S01]  /*0480*/  LDC R8, c[0x0][0x144] ;  /* 0x00005100ff087b82 */ /* 0x000e620000000800 */
[----:B------:R-:W-:-:S02]  /*0490*/  IMAD.MOV.U32 R17, RZ, RZ, 0x1 ;  /* 0x00000001ff117424 */ /* 0x000fc400078e00ff */
[----:B------:R-:W-:Y:S01]  /*04a0*/  IMAD.IADD R4, R4, 0x1, -R2 ;  /* 0x0000000104047824 */ /* 0x000fe200078e0a02 */
[----:B------:R-:W-:Y:S01]  /*04b0*/  LOP3.LUT R6, R6, 0x3ffffffc, RZ, 0xc0, !PT ;  /* 0x3ffffffc06067812 */ /* 0x000fe200078ec0ff */
[----:B------:R-:W2:Y:S03]  /*04c0*/  S2R R2, SR_CTAID.Y ;  /* 0x0000000000027919 */ /* 0x000ea60000002600 */
[----:B------:R-:W-:Y:S01]  /*04d0*/  SHF.R.S32.HI R5, RZ, 0x1f, R4 ;  /* 0x0000001fff057819 */ /* 0x000fe20000011404 */
[----:B------:R-:W-:Y:S01]  /*04e0*/  IMAD.IADD R6, R3, 0x1, -R6 ;  /* 0x0000000103067824 */ /* 0x000fe200078e0a06 */
[----:B------:R-:W3:Y:S02]  /*04f0*/  LDC R11, c[0x0][0x148] ;  /* 0x00005200ff0b7b82 */ /* 0x000ee40000000800 */
[----:B------:R-:W-:Y:S02]  /*0500*/  LEA.HI R5, R5, R4, RZ, 0x3 ;  /* 0x0000000405057211 */ /* 0x000fe400078f18ff */
[----:B-----5:R-:W-:-:S02]  /*0510*/  ISETP.NE.OR P0, PT, R0, RZ, !P0 ;  /* 0x000000ff0000720c */ /* 0x020fc40004705670 */
[--C-:B------:R-:W-:Y:S02]  /*0520*/  SHF.R.S32.HI R0, RZ, 0x3, R5.reuse ;  /* 0x00000003ff007819 */ /* 0x100fe40000011405 */
[----:B------:R-:W-:Y:S02]  /*0530*/  SHF.R.S32.HI R5, RZ, 0x1f, R5 ;  /* 0x0000001fff057819 */ /* 0x000fe40000011405 */
[----:B0-----:R-:W-:Y:S02]  /*0540*/  I2FP.F32.U32 R7, UR9 ;  /* 0x0000000900077c45 */ /* 0x001fe40008201000 */
[----:B------:R-:W-:-:S03]  /*0550*/  LEA.HI R5, R5, R0, RZ, 0x2 ;  /* 0x0000000005057211 */ /* 0x000fc600078f10ff */
[----:B------:R-:W-:Y:S01]  /*0560*/  FMUL R7, R7, UR4 ;  /* 0x0000000407077c20 */ /* 0x000fe20008400000 */
[----:B------:R-:W-:Y:S01]  /*0570*/  LOP3.LUT R5, R5, 0xfffffffc, RZ, 0xc0, !PT ;  /* 0xfffffffc05057812 */ /* 0x000fe200078ec0ff */
[----:B------:R-:W-:Y:S01]  /*0580*/  VOTEU.ALL UP0, P0 ;  /* 0x00000000003f7886 */ /* 0x000fe20000000000 */
[----:B------:R-:W-:Y:S01]  /*0590*/  ULDC UR4, c[0x0][0x154] ;  /* 0x0000550000047ab9 */ /* 0x000fe20000000800 */
[----:B------:R-:W-:Y:S02]  /*05a0*/  VOTEU.ALL UP1, P0 ;  /* 0x00000000003f7886 */ /* 0x000fe40000020000 */
[----:B------:R-:W0:Y:S01]  /*05b0*/  F2I.U32.TRUNC.NTZ R7, R7 ;  /* 0x0000000700077305 */ /* 0x000e22000020f000 */
[----:B------:R-:W-:Y:S01]  /*05c0*/  IMAD.IADD R5, R0, 0x1, -R5 ;  /* 0x0000000100057824 */ /* 0x000fe200078e0a05 */
[----:B------:R-:W5:Y:S01]  /*05d0*/  @!UP0 S2UR UR7, SR_CgaCtaId ;  /* 0x00000000000789c3 */ /* 0x000f620000008800 */
[----:B------:R-:W-:Y:S02]  /*05e0*/  @!UP0 UMOV UR6, 0x400 ;  /* 0x0000040000068882 */ /* 0x000fe40000000000 */
[----:B------:R-:W-:Y:S01]  /*05f0*/  IMAD R5, R6, 0x4, R5 ;  /* 0x0000000406057824 */ /* 0x000fe200078e0205 */
[----:B--2---:R-:W-:-:S04]  /*0600*/  I2FP.F32.U32 R9, R2 ;  /* 0x0000000200097245 */ /* 0x004fc80000201000 */
[----:B------:R-:W-:Y:S01]  /*0610*/  LEA.HI R0, R5, R5, RZ, 0x1 ;  /* 0x0000000505007211 */ /* 0x000fe200078f08ff */
[----:B------:R-:W-:Y:S01]  /*0620*/  FMUL R9, R9, UR4 ;  /* 0x0000000409097c20 */ /* 0x000fe20008400000 */
[----:B------:R-:W-:Y:S02]  /*0630*/  UMOV UR4, 0x20 ;  /* 0x0000002000047882 */ /* 0x000fe40000000000 */
[----:B------:R-:W-:Y:S01]  /*0640*/  LOP3.LUT R6, R0, 0xfffffffe, RZ, 0xc0, !PT ;  /* 0xfffffffe00067812 */ /* 0x000fe200078ec0ff */
[----:B0-----:R-:W-:Y:S01]  /*0650*/  IMAD.MOV R13, RZ, RZ, -R7 ;  /* 0x000000ffff0d7224 */ /* 0x001fe200078e0a07 */
[----:B------:R-:W-:-:S04]  /*0660*/  @!UP0 UIADD3 UR4, -UR4, 0x100000, URZ ;  /* 0x0010000004048890 */ /* 0x000fc8000fffe13f */
[----:B------:R-:W-:Y:S02]  /*0670*/  @!UP0 USHF.L.U32 UR5, UR4, 0xb, URZ ;  /* 0x0000000b04058899 */ /* 0x000fe4000800063f */
[----:B------:R-:W-:Y:S01]  /*0680*/  @!UP0 USHF.L.U32 UR4, UR4, 0x1, URZ ;  /* 0x0000000104048899 */ /* 0x000fe2000800063f */
[----:B------:R-:W0:Y:S01]  /*0690*/  F2I.U32.TRUNC.NTZ R9, R9 ;  /* 0x0000000900097305 */ /* 0x000e22000020f000 */
[----:B-1----:R-:W-:Y:S02]  /*06a0*/  IMAD R0, R8, R13, UR9 ;  /* 0x0000000908007e24 */ /* 0x002fe4000f8e020d */
[C---:B------:R-:W-:Y:S02]  /*06b0*/  IMAD.IADD R7, R5.reuse, 0x1, -R6 ;  /* 0x0000000105077824 */ /* 0x040fe400078e0a06 */
[----:B------:R-:W-:-:S03]  /*06c0*/  IMAD.SHL.U32 R6, R5, 0x4, RZ ;  /* 0x0000000405067824 */ /* 0x000fc600078e00ff */
[----:B------:R-:W-:Y:S01]  /*06d0*/  ISETP.NE.AND P2, PT, R7, R0, PT ;  /* 0x000000000700720c */ /* 0x000fe20003f45270 */
[----:B-----5:R-:W-:Y:S01]  /*06e0*/  @!UP0 ULEA UR6, UR7, UR6, 0x18 ;  /* 0x0000000607068291 */ /* 0x020fe2000f8ec03f */
[----:B------:R-:W1:Y:S01]  /*06f0*/  LDC R7, c[0x0][0x140] ;  /* 0x00005000ff077b82 */ /* 0x000e620000000800 */
[----:B------:R-:W-:Y:S01]  /*0700*/  LOP3.LUT R10, R5, 0xc, R6, 0x78, !PT ;  /* 0x0000000c050a7812 */ /* 0x000fe200078e7806 */
[----:B------:R-:W-:Y:S01]  /*0710*/  VOTEU.ALL UP0, P0 ;  /* 0x00000000003f7886 */ /* 0x000fe20000000000 */
[----:B------:R-:W-:Y:S01]  /*0720*/  LOP3.LUT P0, RZ, R4, 0x7, RZ, 0xc0, !PT ;  /* 0x0000000704ff7812 */ /* 0x000fe2000780c0ff */
[----:B0-----:R-:W-:Y:S02]  /*0730*/  IMAD.MOV R12, RZ, RZ, -R9 ;  /* 0x000000ffff0c7224 */ /* 0x001fe400078e0a09 */
[----:B------:R0:W-:Y:S01]  /*0740*/  STL [R1+0x64], R10 ;  /* 0x0000640a01007387 */ /* 0x0001e20000100800 */
[----:B------:R-:W-:Y:S01]  /*0750*/  ISETP.LT.U32.AND P0, PT, R10, 0x2, !P0 ;  /* 0x000000020a00780c */ /* 0x000fe20004701070 */
[----:B---3--:R-:W-:-:S03]  /*0760*/  IMAD R6, R11, R12, R2 ;  /* 0x0000000c0b067224 */ /* 0x008fc600078e0202 */
[----:B------:R-:W-:Y:S01]  /*0770*/  @P2 LEA.HI R5, R10, R10, RZ, 0x1 ;  /* 0x0000000a0a052211 */ /* 0x000fe200078f08ff */
[----:B------:R-:W2:Y:S02]  /*0780*/  FENCE.VIEW.ASYNC.S ;  /* 0x00000000000073c6 */ /* 0x000ea40000000000 */
[----:B--2---:R0:W2:Y:S01]  /*0790*/  @!UP0 SYNCS.EXCH.64 URZ, [UR6+0x60], UR4 ;  /* 0x00006004063f85b2 */ /* 0x0040a20008000100 */
[----:B------:R-:W-:Y:S02]  /*07a0*/  SEL R4, RZ, 0x1, !P0 ;  /* 0x00000001ff047807 */ /* 0x000fe40004000000 */
[----:B------:R-:W-:-:S04]  /*07b0*/  @P2 SHF.R.S32.HI R5, RZ, 0x1, R5 ;  /* 0x00000001ff052819 */ /* 0x000fc80000011405 */
[----:B------:R-:W-:-:S04]  /*07c0*/  @P2 ISETP.NE.AND P3, PT, R5, R6, PT ;  /* 0x000000060500220c */ /* 0x000fc80003f65270 */
[----:B------:R-:W-:Y:S02]  /*07d0*/  @P2 SEL R17, RZ, 0x1, P3 ;  /* 0x00000001ff112807 */ /* 0x000fe40001800000 */
[----:B-1----:R-:W-:Y:S02]  /*07e0*/  ISETP.EQ.U32.AND P4, PT, R7, 0x1, PT ;  /* 0x000000010700780c */ /* 0x002fe40003f82070 */
[----:B------:R-:W-:Y:S01]  /*07f0*/  LOP3.LUT R17, R17, R4, RZ, 0xc0, !PT ;  /* 0x0000000411117212 */ /* 0x000fe200078ec0ff */
[----:B------:R0:W1:Y:S01]  /*0800*/  @!UP1 SYNCS.EXCH.64 URZ, [UR6+0x68], UR4 ;  /* 0x00006804063f95b2 */ /* 0x0000620008000100 */
[----:B------:R-:W-:-:S09]  /*0810*/  NOP ;  /* 0x0000000000007918 */ /* 0x000fd20000000000 */
[----:B0-2---:R-:W-:Y:S05]  /*0820*/  @!P4 BRA `(.L_x_3) ;  /* 0x000000000008c947 */ /* 0x005fea0003800000 */
[----:B-1--4-:R-:W-:Y:S01]  /*0830*/  UCGABAR_ARV ;  /* 0x00000000000079c7 */ /* 0x012fe20008000000 */
[----:B------:R-:W-:Y:S05]  /*0840*/  BRA `(.L_x_4) ;  /* 0x0000000000047947 */ /* 0x000fea0003800000 */
.L_x_3:
[----:B-1--4-:R-:W-:Y:S01]  /*0850*/  NOP ;  /* 0x0000000000007918 */ /* 0x012fe20000000000 */
.L_x_4:
[----:B------:R-:W0:Y:S01]  /*0860*/  LDC R4, c[0x0][0x65c] ;  /* 0x00019700ff047b82 */ /* 0x000e220000000800 */
[----:B------:R-:W-:Y:S01]  /*0870*/  IMAD.MOV.U32 R5, RZ, RZ, RZ ;  /* 0x000000ffff057224 */ /* 0x000fe200078e00ff */
[----:B0-----:R-:W-:Y:S01]  /*0880*/  ISETP.NE.AND P2, PT, R4, 0x1, PT ;  /* 0x000000010400780c */ /* 0x001fe20003f45270 */
[----:B------:R-:W-:-:S12]  /*0890*/  IMAD.U32 R4, RZ, RZ, UR9 ;  /* 0x00000009ff047e24 */ /* 0x000fd8000f8e00ff */
[----:B------:R-:W0:Y:S01]  /*08a0*/  @P2 LDC R7, c[0x0][0x10] ;  /* 0x00000400ff072b82 */ /* 0x000e220000000800 */
[----:B------:R-:W-:Y:S02]  /*08b0*/  @P2 IMAD.MOV.U32 R3, RZ, RZ, RZ ;  /* 0x000000ffff032224 */ /* 0x000fe400078e00ff */
[----:B------:R-:W-:-:S05]  /*08c0*/  @P2 IMAD.MOV.U32 R13, RZ, RZ, RZ ;  /* 0x000000ffff0d2224 */ /* 0x000fca00078e00ff */
[----:B------:R-:W1:Y:S01]  /*08d0*/  @!P2 LDC R9, c[0x0][0xc] ;  /* 0x00000300ff09ab82 */ /* 0x000e620000000800 */
[----:B0-----:R-:W-:-:S04]  /*08e0*/  @P2 IMAD.WIDE.U32 R6, R7, UR9, R2 ;  /* 0x0000000907062c25 */ /* 0x001fc8000f8e0002 */
[----:B------:R-:W-:Y:S02]  /*08f0*/  @P2 IMAD.MOV.U32 R23, RZ, RZ, R6 ;  /* 0x000000ffff172224 */ /* 0x000fe400078e0006 */
[----:B------:R-:W-:Y:S02]  /*0900*/  @P2 IMAD.IADD R24, R7, 0x1, R13 ;  /* 0x0000000107182824 */ /* 0x000fe400078e020d */
[----:B-1----:R-:W-:-:S04]  /*0910*/  @!P2 IMAD.WIDE.U32 R4, R2, R9, R4 ;  /* 0x000000090204a225 */ /* 0x002fc800078e0004 */
[----:B------:R-:W-:Y:S02]  /*0920*/  @!P2 IMAD.MOV.U32 R23, RZ, RZ, R4 ;  /* 0x000000ffff17a224 */ /* 0x000fe400078e0004 */
[----:B------:R-:W-:-:S03]  /*0930*/  @!P2 IMAD.MOV.U32 R24, RZ, RZ, R5 ;  /* 0x000000ffff18a224 */ /* 0x000fc600078e0005 */
[----:B------:R0:W-:Y:S04]  /*0940*/  STL [R1+0x80], R23 ;  /* 0x0000801701007387 */ /* 0x0001e80000100800 */
[----:B------:R0:W-:Y:S01]  /*0950*/  STL [R1+0x6c], R24 ;  /* 0x00006c1801007387 */ /* 0x0001e20000100800 */
[----:B------:R-:W-:Y:S05]  /*0960*/  @!P4 BRA `(.L_x_5) ;  /* 0x00000000000cc947 */ /* 0x000fea0003800000 */
[----:B------:R-:W-:Y:S01]  /*0970*/  UCGABAR_WAIT ;  /* 0x0000000000007dc7 */ /* 0x000fe20008000000 */
[----:B------:R-:W-:Y:S01]  /*0980*/  CCTL.IVALL ;  /* 0x00000000ff00798f */ /* 0x000fe20002000000 */
[----:B------:R-:W-:Y:S05]  /*0990*/  BRA `(.L_x_6) ;  /* 0x0000000000047947 */ /* 0x000fea0003800000 */
.L_x_5:
[----:B------:R-:W-:Y:S06]  /*09a0*/  BAR.SYNC.DEFER_BLOCKING 0x0 ;  /* 0x0000000000007b1d */ /* 0x000fec0000010000 */
.L_x_6:
[----:B------:R-:W-:Y:S05]  /*09b0*/  @!P1 BRA `(.L_x_7) ;  /* 0x0000013400f89947 */ /* 0x000fea0003800000 */
[----:B------:R-:W-:-:S06]  /*09c0*/  UISETP.GT.U32.AND UP0, UPT, UR10, 0x1, UPT ;  /* 0x000000010a00788c */ /* 0x000fcc000bf04070 */
[----:B------:R-:W-:-:S13]  /*09d0*/  PLOP3.LUT P0, PT, PT, PT, UP0, 0x80, 0x0 ;  /* 0x000000000000781c */ /* 0x000fda0003f0f008 */
[----:B------:R-:W-:Y:S05]  /*09e0*/  @P0 EXIT ;  /* 0x000000000000094d */ /* 0x000fea0003800000 */
[----:B------:R-:W-:Y:S01]  /*09f0*/  ULDC.64 UR4, c[0x0][0x650] ;  /* 0x0001940000047ab9 */ /* 0x000fe20000000a00 */
[----:B------:R-:W-:Y:S01]  /*0a00*/  UMOV UR43, 0xffffffff ;  /* 0xffffffff002b7882 */ /* 0x000fe20000000000 */
[----:B------:R-:W-:Y:S01]  /*0a10*/  ISETP.GE.U32.AND P0, PT, R23, UR4, PT ;  /* 0x0000000417007c0c */ /* 0x000fe2000bf06070 */
[----:B------:R-:W-:Y:S01]  /*0a20*/  UMOV UR42, 0xffffffff ;  /* 0xffffffff002a7882 */ /* 0x000fe20000000000 */
[----:B------:R-:W-:Y:S01]  /*0a30*/  UMOV UR41, 0xffffffff ;  /* 0xffffffff00297882 */ /* 0x000fe20000000000 */
[----:B------:R-:W-:Y:S02]  /*0a40*/  PRMT R6, RZ, 0x7610, R6 ;  /* 0x00007610ff067816 */ /* 0x000fe40000000006 */
[----:B------:R-:W-:-:S13]  /*0a50*/  ISETP.GE.U32.AND.EX P0, PT, R24, UR5, PT, P0 ;  /* 0x0000000518007c0c */ /* 0x000fda000bf06100 */
[----:B------:R-:W-:Y:S05]  /*0a60*/  @P0 BRA `(.L_x_8) ;  /* 0x0000000400380947 */ /* 0x000fea0003800000 */
[----:B------:R-:W1:Y:S01]  /*0a70*/  LDC.64 R14, c[0x0][0x628] ;  /* 0x00018a00ff0e7b82 */ /* 0x000e620000000a00 */
[----:B------:R-:W-:Y:S02]  /*0a80*/  IMAD.MOV.U32 R4, RZ, RZ, R23 ;  /* 0x000000ffff047224 */ /* 0x000fe400078e0017 */
[----:B------:R-:W-:-:S05]  /*0a90*/  IMAD.MOV.U32 R5, RZ, RZ, R24 ;  /* 0x000000ffff057224 */ /* 0x000fca00078e0018 */
[----:B------:R-:W2:Y:S08]  /*0aa0*/  LDC R10, c[0x0][0x630] ;  /* 0x00018c00ff0a7b82 */ /* 0x000eb00000000800 */
[----:B------:R-:W3:Y:S01]  /*0ab0*/  LDC.64 R18, c[0x0][0x620] ;  /* 0x00018800ff127b82 */ /* 0x000ee20000000a00 */
[----:B-1----:R-:W-:-:S04]  /*0ac0*/  ISETP.NE.U32.AND P0, PT, R14, RZ, PT ;  /* 0x000000ff0e00720c */ /* 0x002fc80003f05070 */
[----:B------:R-:W-:-:S13]  /*0ad0*/  ISETP.NE.AND.EX P0, PT, R15, RZ, PT, P0 ;  /* 0x000000ff0f00720c */ /* 0x000fda0003f05300 */
[----:B--23--:R-:W-:Y:S05]  /*0ae0*/  @!P0 BRA `(.L_x_9) ;  /* 0x0000000000288947 */ /* 0x00cfea0003800000 */
[----:B------:R-:W1:Y:S02]  /*0af0*/  LDC R9, c[0x0][0x634] ;  /* 0x00018d00ff097b82 */ /* 0x000e640000000800 */
[----:B-1----:R-:W-:-:S05]  /*0b00*/  IADD3 R9, P0, R23, R9, RZ ;  /* 0x0000000917097210 */ /* 0x002fca0007f1e0ff */
[----:B------:R-:W-:-:S04]  /*0b10*/  IMAD.X R13, RZ, RZ, R24, P0 ;  /* 0x000000ffff0d7224 */ /* 0x000fc800000e0618 */
[----:B------:R-:W-:-:S04]  /*0b20*/  IMAD.WIDE.U32 R4, R13, R14, RZ ;  /* 0x0000000e0d047225 */ /* 0x000fc800078e00ff */
[----:B------:R-:W-:-:S04]  /*0b30*/  IMAD.WIDE.U32 R6, P0, R9, R15, R4 ;  /* 0x0000000f09067225 */ /* 0x000fc80007800004 */
[----:B------:R-:W-:-:S04]  /*0b40*/  IMAD.WIDE.U32 R4, R9, R14, RZ ;  /* 0x0000000e09047225 */ /* 0x000fc800078e00ff */
[----:B------:R-:W-:Y:S01]  /*0b50*/  IMAD.X R9, RZ, RZ, RZ, P0 ;  /* 0x000000ffff097224 */ /* 0x000fe200000e06ff */
[----:B------:R-:W-:Y:S01]  /*0b60*/  IADD3 RZ, P0, R5, R6, RZ ;  /* 0x0000000605ff7210 */ /* 0x000fe20007f1e0ff */
[----:B------:R-:W-:-:S04]  /*0b70*/  IMAD.MOV.U32 R8, RZ, RZ, R7 ;  /* 0x000000ffff087224 */ /* 0x000fc800078e0007 */
[----:B------:R-:W-:-:S08]  /*0b80*/  IMAD.WIDE.U32.X R4, R13, R15, R8, P0 ;  /* 0x0000000f0d047225 */ /* 0x000fd000000e0408 */
.L_x_9:
[----:B------:R-:W1:Y:S01]  /*0b90*/  LDC.64 R20, c[0x0][0x640] ;  /* 0x00019000ff147b82 */ /* 0x000e620000000a00 */
[-C--:B------:R-:W-:Y:S01]  /*0ba0*/  SHF.R.U64 R22, R4, R10.reuse, R5 ;  /* 0x0000000a04167219 */ /* 0x080fe20000001205 */
[----:B------:R-:W-:Y:S01]  /*0bb0*/  IMAD.MOV.U32 R4, RZ, RZ, R23 ;  /* 0x000000ffff047224 */ /* 0x000fe200078e0017 */
[----:B------:R-:W-:Y:S01]  /*0bc0*/  SHF.R.U32.HI R3, RZ, R10, R5 ;  /* 0x0000000aff037219 */ /* 0x000fe20000011605 */
[----:B------:R-:W-:Y:S01]  /*0bd0*/  IMAD.MOV.U32 R5, RZ, RZ, R24 ;  /* 0x000000ffff057224 */ /* 0x000fe200078e0018 */
[----:B------:R-:W-:Y:S01]  /*0be0*/  IADD3 R7, P0, RZ, -R22, RZ ;  /* 0x80000016ff077210 */ /* 0x000fe20007f1e0ff */
[----:B------:R-:W-:Y:S02]  /*0bf0*/  IMAD R25, R11, R12, R2 ;  /* 0x0000000c0b197224 */ /* 0x000fe400078e0202 */
[----:B------:R-:W2:Y:S01]  /*0c00*/  LDC R8, c[0x0][0x618] ;  /* 0x00018600ff087b82 */ /* 0x000ea20000000800 */
[----:B------:R-:W-:Y:S02]  /*0c10*/  IMAD.MOV.U32 R11, RZ, RZ, 0x1 ;  /* 0x00000001ff0b7424 */ /* 0x000fe400078e00ff */
[----:B------:R-:W-:-:S02]  /*0c20*/  IMAD.X R3, RZ, RZ, ~R3, P0 ;  /* 0x000000ffff037224 */ /* 0x000fc400000e0e03 */
[----:B------:R-:W-:-:S03]  /*0c30*/  IMAD.WIDE.U32 R4, R7, R18, R4 ;  /* 0x0000001207047225 */ /* 0x000fc600078e0004 */
[----:B------:R-:W0:Y:S01]  /*0c40*/  LDC R14, c[0x0][0x608] ;  /* 0x00018200ff0e7b82 */ /* 0x000e220000000800 */
[----:B------:R-:W-:-:S04]  /*0c50*/  IMAD R6, R3, R18, RZ ;  /* 0x0000001203067224 */ /* 0x000fc800078e02ff */
[----:B------:R-:W-:-:S03]  /*0c60*/  IMAD R3, R7, R19, R6 ;  /* 0x0000001307037224 */ /* 0x000fc600078e0206 */
[----:B------:R-:W3:Y:S01]  /*0c70*/  LDC R16, c[0x0][0x658] ;  /* 0x00019600ff107b82 */ /* 0x000ee20000000800 */
[----:B------:R-:W-:Y:S01]  /*0c80*/  IMAD.IADD R3, R5, 0x1, R3 ;  /* 0x0000000105037824 */ /* 0x000fe200078e0203 */
[----:B-1----:R-:W-:Y:S01]  /*0c90*/  ISETP.NE.U32.AND P0, PT, R20, RZ, PT ;  /* 0x000000ff1400720c */ /* 0x002fe20003f05070 */
[----:B------:R-:W-:-:S03]  /*0ca0*/  IMAD.MOV.U32 R5, RZ, RZ, -0x1 ;  /* 0xffffffffff057424 */ /* 0x000fc600078e00ff */
[----:B------:R-:W-:Y:S02]  /*0cb0*/  ISETP.NE.AND.EX P0, PT, R21, RZ, PT, P0 ;  /* 0x000000ff1500720c */ /* 0x000fe40003f05300 */
[----:B------:R-:W1:Y:S01]  /*0cc0*/  LDC R13, c[0x0][0x600] ;  /* 0x00018000ff0d7b82 */ /* 0x000e620000000800 */
[-CC-:B--2---:R-:W-:Y:S02]  /*0cd0*/  SHF.R.U64 R10, R4, R8.reuse, R3.reuse ;  /* 0x00000008040a7219 */ /* 0x184fe40000001203 */
[----:B------:R-:W-:-:S05]  /*0ce0*/  SHF.R.U32.HI R3, RZ, R8, R3 ;  /* 0x00000008ff037219 */ /* 0x000fca0000011603 */
[----:B------:R-:W2:Y:S01]  /*0cf0*/  LDC R15, c[0x0][0x648] ;  /* 0x00019200ff0f7b82 */ /* 0x000ea20000000800 */
[-CC-:B0-----:R-:W-:Y:S02]  /*0d00*/  SHF.R.U64 R23, R10, R14.reuse, R3.reuse ;  /* 0x0000000e0a177219 */ /* 0x181fe40000001203 */
[----:B------:R-:W-:-:S05]  /*0d10*/  SHF.R.U32.HI R3, RZ, R14, R3 ;  /* 0x0000000eff037219 */ /* 0x000fca0000011603 */
[----:B------:R-:W0:Y:S01]  /*0d20*/  LDC R19, c[0x0][0x638] ;  /* 0x00018e00ff137b82 */ /* 0x000e220000000800 */
[-C--:B---3--:R-:W-:Y:S02]  /*0d30*/  SHF.L.U32 R2, R5, R16.reuse, RZ ;  /* 0x0000001005027219 */ /* 0x088fe400000006ff */
[--C-:B------:R-:W-:Y:S02]  /*0d40*/  SHF.R.U64 R12, R23, R16, R3.reuse ;  /* 0x00000010170c7219 */ /* 0x100fe40000001203 */
[----:B------:R-:W-:Y:S02]  /*0d50*/  LOP3.LUT R8, RZ, R2, RZ, 0x33, !PT ;  /* 0x00000002ff087212 */ /* 0x000fe400078e33ff */
[----:B------:R-:W-:Y:S01]  /*0d60*/  SHF.R.U32.HI R3, RZ, R16, R3 ;  /* 0x00000010ff037219 */ /* 0x000fe20000011603 */
[----:B------:R-:W3:Y:S01]  /*0d70*/  LDC R18, c[0x0][0x610] ;  /* 0x00018400ff127b82 */ /* 0x000ee20000000800 */
[----:B------:R-:W-:Y:S01]  /*0d80*/  IMAD.MOV.U32 R2, RZ, RZ, R12 ;  /* 0x000000ffff027224 */ /* 0x000fe200078e000c */
[----:B------:R-:W-:Y:S06]  /*0d90*/  @!P0 BRA `(.L_x_10) ;  /* 0x0000000000288947 */ /* 0x000fec0003800000 */
[----:B------:R-:W4:Y:S02]  /*0da0*/  LDC R7, c[0x0][0x64c] ;  /* 0x00019300ff077b82 */ /* 0x000f240000000800 */
[----:B----4-:R-:W-:-:S05]  /*0db0*/  IADD3 R7, P0, R12, R7, RZ ;  /* 0x000000070c077210 */ /* 0x010fca0007f1e0ff */
        /* <DEDUP_REMOVED lines=8> */
.L_x_10:
[----:B--2---:R-:W-:Y:S01]  /*0e40*/  SHF.R.U64 R4, R2, R15, R3 ;  /* 0x0000000f02047219 */ /* 0x004fe20000001203 */
[----:B-1----:R-:W-:Y:S01]  /*0e50*/  VIADD R5, R13, 0xffffffff ;  /* 0xffffffff0d057836 */ /* 0x002fe20000000000 */
[----:B------:R-:W-:Y:S02]  /*0e60*/  SHF.L.U32 R2, R11, R16, RZ ;  /* 0x000000100b027219 */ /* 0x000fe400000006ff */
[----:B------:R-:W-:Y:S01]  /*0e70*/  LOP3.LUT R3, R23, R8, RZ, 0xc0, !PT ;  /* 0x0000000817037212 */ /* 0x000fe200078ec0ff */
[----:B------:R-:W-:Y:S01]  /*0e80*/  IMAD.MOV R6, RZ, RZ, -R4 ;  /* 0x000000ffff067224 */ /* 0x000fe200078e0a04 */
[----:B------:R-:W-:Y:S02]  /*0e90*/  SEL R0, R0, R25, !P2 ;  /* 0x0000001900007207 */ /* 0x000fe40005000000 */
[----:B------:R-:W-:Y:S01]  /*0ea0*/  LOP3.LUT R5, R10, R5, RZ, 0xc0, !PT ;  /* 0x000000050a057212 */ /* 0x000fe200078ec0ff */
[----:B------:R-:W-:Y:S01]  /*0eb0*/  IMAD R3, R2, R4, R3 ;  /* 0x0000000402037224 */ /* 0x000fe200078e0203 */
[----:B------:R-:W-:Y:S01]  /*0ec0*/  R2UR UR41, R22 ;  /* 0x00000000162972ca */ /* 0x000fe200000e0000 */
[----:B0-----:R-:W-:-:S02]  /*0ed0*/  IMAD R2, R6, R19, R12 ;  /* 0x0000001306027224 */ /* 0x001fc400078e020c */
[----:B---3--:R-:W-:Y:S02]  /*0ee0*/  IMAD R0, R3, R18, R0 ;  /* 0x0000001203007224 */ /* 0x008fe400078e0200 */
[----:B------:R-:W-:Y:S02]  /*0ef0*/  IMAD R3, R2, R13, R5 ;  /* 0x0000000d02037224 */ /* 0x000fe400078e0205 */
[----:B------:R-:W-:-:S03]  /*0f00*/  IMAD.MOV.U32 R6, RZ, RZ, 0x1 ;  /* 0x00000001ff067424 */ /* 0x000fc600078e00ff */
[----:B------:R-:W-:Y:S02]  /*0f10*/  SEL R2, R3, R0, !P2 ;  /* 0x0000000003027207 */ /* 0x000fe40005000000 */
[----:B------:R-:W-:Y:S02]  /*0f20*/  SEL R0, R0, R3, !P2 ;  /* 0x0000000300007207 */ /* 0x000fe40005000000 */
[----:B------:R-:W-:Y:S02]  /*0f30*/  R2UR UR42, R2 ;  /* 0x00000000022a72ca */ /* 0x000fe400000e0000 */
[----:B------:R-:W-:-:S15]  /*0f40*/  R2UR UR43, R0 ;  /* 0x00000000002b72ca */ /* 0x000fde00000e0000 */
.L_x_8:
[----:B------:R-:W-:-:S08]  /*0f50*/  NOP ;  /* 0x0000000000007918 */ /* 0x000fd00000000000 */
[----:B------:R-:W1:Y:S02]  /*0f60*/  USETMAXREG.TRY_ALLOC.CTAPOOL UP0, 0xf0 ;  /* 0x000000f0000079c8 */ /* 0x000e640008000600 */
[----:B-1----:R-:W-:-:S13]  /*0f70*/  PLOP3.LUT P0, PT, PT, PT, UP0, 0x80, 0x0 ;  /* 0x000000000000781c */ /* 0x002fda0003f0f008 */
[----:B------:R-:W-:Y:S05]  /*0f80*/  @!P0 BRA `(.L_x_8) ;  /* 0xfffffffc00f08947 */ /* 0x000fea000383ffff */
[----:B------:R-:W-:Y:S01]  /*0f90*/  ULDC.64 UR4, c[0x0][0x598] ;  /* 0x0001660000047ab9 */ /* 0x000fe20000000a00 */
[----:B------:R-:W-:Y:S01]  /*0fa0*/  ULDC.64 UR50, c[0x0][0x208] ;  /* 0x0000820000327ab9 */ /* 0x000fe20000000a00 */
[----:B------:R-:W-:-:S04]  /*0fb0*/  ISETP.NE.U32.AND P0, PT, RZ, UR4, PT ;  /* 0x00000004ff007c0c */ /* 0x000fc8000bf05070 */
[----:B------:R-:W-:-:S13]  /*0fc0*/  ISETP.NE.AND.EX P0, PT, RZ, UR5, PT, P0 ;  /* 0x00000005ff007c0c */ /* 0x000fda000bf05300 */
[----:B------:R-:W-:Y:S05]  /*0fd0*/  @!P0 BRA `(.L_x_11) ;  /* 0x00000000001c8947 */ /* 0x000fea0003800000 */
[----:B------:R-:W1:Y:S02]  /*0fe0*/  LDC.64 R2, c[0x0][0x598] ;  /* 0x00016600ff027b82 */ /* 0x000e640000000a00 */
[----:B-1----:R-:W2:Y:S02]  /*0ff0*/  LDG.E.64 R2, desc[UR50][R2.64] ;  /* 0x0000003202027981 */ /* 0x002ea4000c1e1b00 */
[----:B--2---:R-:W-:-:S04]  /*1000*/  ISETP.NE.U32.AND P0, PT, R2, RZ, PT ;  /* 0x000000ff0200720c */ /* 0x004fc80003f05070 */
[----:B------:R-:W-:-:S13]  /*1010*/  ISETP.NE.AND.EX P0, PT, R3, RZ, PT, P0 ;  /* 0x000000ff0300720c */ /* 0x000fda0003f05300 */
[----:B------:R-:W-:Y:S05]  /*1020*/  @!P0 BRA `(.L_x_11) ;  /* 0x0000000000088947 */ /* 0x000fea0003800000 */
[----:B------:R1:W5:Y:S01]  /*1030*/  LD.E R2, desc[UR50][R2.64] ;  /* 0x0000003202027980 */ /* 0x000362000c101900 */
[----:B------:R-:W-:Y:S05]  /*1040*/  BRA `(.L_x_12) ;  /* 0x0000000000247947 */ /* 0x000fea0003800000 */
.L_x_11:
[----:B------:R-:W-:Y:S02]  /*1050*/  ULDC.64 UR4, c[0x0][0x588] ;  /* 0x0001620000047ab9 */ /* 0x000fe40000000a00 */
[----:B------:R-:W-:-:S04]  /*1060*/  ISETP.NE.U32.AND P0, PT, RZ, UR4, PT ;  /* 0x00000004ff007c0c */ /* 0x000fc8000bf05070 */
[----:B------:R-:W-:-:S13]  /*1070*/  ISETP.NE.AND.EX P0, PT, RZ, UR5, PT, P0 ;  /* 0x00000005ff007c0c */ /* 0x000fda000bf05300 */
[----:B------:R-:W-:Y:S05]  /*1080*/  @!P0 BRA `(.L_x_13) ;  /* 0x00000000000c8947 */ /* 0x000fea0003800000 */
[----:B------:R-:W1:Y:S02]  /*1090*/  LDC.64 R2, c[0x0][0x588] ;  /* 0x00016200ff027b82 */ /* 0x000e640000000a00 */
[----:B-1----:R2:W5:Y:S01]  /*10a0*/  LDG.E R2, desc[UR50][R2.64] ;  /* 0x0000003202027981 */ /* 0x002562000c1e1900 */
[----:B------:R-:W-:Y:S05]  /*10b0*/  BRA `(.L_x_12) ;  /* 0x0000000000087947 */ /* 0x000fea0003800000 */
.L_x_13:
[----:B------:R-:W-:Y:S02]  /*10c0*/  ULDC UR4, c[0x0][0x580] ;  /* 0x0001600000047ab9 */ /* 0x000fe40000000800 */
[----:B------:R-:W-:-:S07]  /*10d0*/  IMAD.U32 R2, RZ, RZ, UR4 ;  /* 0x00000004ff027e24 */ /* 0x000fce000f8e00ff */
.L_x_12:
[----:B------:R-:W-:Y:S02]  /*10e0*/  ULDC.64 UR4, c[0x0][0x5a0] ;  /* 0x0001680000047ab9 */ /* 0x000fe40000000a00 */
[----:B------:R-:W-:-:S04]  /*10f0*/  ISETP.NE.U32.AND P0, PT, RZ, UR4, PT ;  /* 0x00000004ff007c0c */ /* 0x000fc8000bf05070 */
[----:B------:R-:W-:-:S13]  /*1100*/  ISETP.NE.AND.EX P0, PT, RZ, UR5, PT, P0 ;  /* 0x00000005ff007c0c */ /* 0x000fda000bf05300 */
[----:B------:R-:W-:Y:S05]  /*1110*/  @!P0 BRA `(.L_x_14) ;  /* 0x00000000001c8947 */ /* 0x000fea0003800000 */
[----:B------:R-:W3:Y:S02]  /*1120*/  LDC.64 R4, c[0x0][0x5a0] ;  /* 0x00016800ff047b82 */ /* 0x000ee40000000a00 */
[----:B---3--:R-:W3:Y:S02]  /*1130*/  LDG.E.64 R4, desc[UR50][R4.64] ;  /* 0x0000003204047981 */ /* 0x008ee4000c1e1b00 */
[----:B---3--:R-:W-:-:S04]  /*1140*/  ISETP.NE.U32.AND P0, PT, R4, RZ, PT ;  /* 0x000000ff0400720c */ /* 0x008fc80003f05070 */
[----:B------:R-:W-:-:S13]  /*1150*/  ISETP.NE.AND.EX P0, PT, R5, RZ, PT, P0 ;  /* 0x000000ff0500720c */ /* 0x000fda0003f05300 */
[----:B------:R-:W-:Y:S05]  /*1160*/  @!P0 BRA `(.L_x_14) ;  /* 0x0000000000088947 */ /* 0x000fea0003800000 */
[----:B------:R3:W5:Y:S01]  /*1170*/  LD.E R16, desc[UR50][R4.64] ;  /* 0x0000003204107980 */ /* 0x000762000c101900 */
[----:B------:R-:W-:Y:S05]  /*1180*/  BRA `(.L_x_15) ;  /* 0x0000000000247947 */ /* 0x000fea0003800000 */
.L_x_14:
[----:B------:R-:W-:Y:S02]  /*1190*/  ULDC.64 UR4, c[0x0][0x590] ;  /* 0x0001640000047ab9 */ /* 0x000fe40000000a00 */
[----:B------:R-:W-:-:S04]  /*11a0*/  ISETP.NE.U32.AND P0, PT, RZ, UR4, PT ;  /* 0x00000004ff007c0c */ /* 0x000fc8000bf05070 */
[----:B------:R-:W-:-:S13]  /*11b0*/  ISETP.NE.AND.EX P0, PT, RZ, UR5, PT, P0 ;  /* 0x00000005ff007c0c */ /* 0x000fda000bf05300 */
[----:B------:R-:W-:Y:S05]  /*11c0*/  @!P0 BRA `(.L_x_16) ;  /* 0x00000000000c8947 */ /* 0x000fea0003800000 */
[----:B------:R-:W3:Y:S02]  /*11d0*/  LDC.64 R4, c[0x0][0x590] ;  /* 0x00016400ff047b82 */ /* 0x000ee40000000a00 */
[----:B---3--:R4:W5:Y:S01]  /*11e0*/  LDG.E R16, desc[UR50][R4.64] ;  /* 0x0000003204107981 */ /* 0x008962000c1e1900 */
[----:B------:R-:W-:Y:S05]  /*11f0*/  BRA `(.L_x_15) ;  /* 0x0000000000087947 */ /* 0x000fea0003800000 */
.L_x_16:
[----:B------:R-:W-:Y:S02]  /*1200*/  ULDC UR4, c[0x0][0x584] ;  /* 0x0001610000047ab9 */ /* 0x000fe40000000800 */
[----:B------:R-:W-:-:S07]  /*1210*/  IMAD.U32 R16, RZ, RZ, UR4 ;  /* 0x00000004ff107e24 */ /* 0x000fce000f8e00ff */
.L_x_15:
[----:B------:R-:W-:-:S13]  /*1220*/  LOP3.LUT P0, RZ, R6, 0xff, RZ, 0xc0, !PT ;  /* 0x000000ff06ff7812 */ /* 0x000fda000780c0ff */
[----:B------:R-:W-:Y:S05]  /*1230*/  @!P0 EXIT ;  /* 0x000000000000894d */ /* 0x000fea0003800000 */
[----:B------:R-:W-:Y:S01]  /*1240*/  ULDC UR4, c[0x0][0x28c] ;  /* 0x0000a30000047ab9 */ /* 0x000fe20000000800 */
[----:B------:R-:W-:Y:S01]  /*1250*/  UMOV UR36, URZ ;  /* 0x0000003f00247c82 */ /* 0x000fe20008000000 */
[----:B------:R-:W-:Y:S01]  /*1260*/  UIADD3 UR4, UR4, 0x1f, URZ ;  /* 0x0000001f04047890 */ /* 0x000fe2000fffe03f */
[----:B------:R-:W-:-:S03]  /*1270*/  UMOV UR37, URZ ;  /* 0x0000003f00257c82 */ /* 0x000fc60008000000 */
[----:B------:R-:W-:-:S04]  /*1280*/  USHF.R.S32.HI UR5, URZ, 0x1f, UR4 ;  /* 0x0000001f3f057899 */ /* 0x000fc80008011404 */
[----:B------:R-:W-:-:S04]  /*1290*/  ULEA.HI UR5, UR5, UR4, URZ, 0x5 ;  /* 0x0000000405057291 */ /* 0x000fc8000f8f283f */
[----:B------:R-:W-:-:S12]  /*12a0*/  USHF.R.S32.HI UR39, URZ, 0x5, UR5 ;  /* 0x000000053f277899 */ /* 0x000fd80008011405 */
.L_x_470:
[----:B------:R-:W0:Y:S01]  /*12b0*/  S2R R0, SR_TID.X ;  /* 0x0000000000007919 */ /* 0x000e220000002100 */
[----:B------:R-:W1:Y:S01]  /*12c0*/  S2UR UR6, SR_CgaCtaId ;  /* 0x00000000000679c3 */ /* 0x000e620000008800 */
[----:B------:R-:W-:Y:S02]  /*12d0*/  UMOV UR40, 0x400 ;  /* 0x0000040000287882 */ /* 0x000fe40000000000 */
[----:B-1----:R-:W-:Y:S01]  /*12e0*/  ULEA UR40, UR6, UR40, 0x18 ;  /* 0x0000002806287291 */ /* 0x002fe2000f8ec03f */
[----:B0-----:R-:W-:-:S04]  /*12f0*/  LOP3.LUT R0, R0, 0x80, RZ, 0xc0, !PT ;  /* 0x0000008000007812 */ /* 0x001fc800078ec0ff */
[----:B------:R-:W-:-:S06]  /*1300*/  SHF.R.U32.HI R0, RZ, 0x7, R0 ;  /* 0x00000007ff007819 */ /* 0x000fcc0000011600 */
[----:B------:R-:W0:Y:S02]  /*1310*/  SHFL.IDX PT, R0, R0, RZ, 0x1f ;  /* 0x00001fff00007589 */ /* 0x000e2400000e0000 */
[----:B0-----:R-:W-:-:S13]  /*1320*/  R2UR UR4, R0 ;  /* 0x00000000000472ca */ /* 0x001fda00000e0000 */
[----:B------:R-:W-:-:S04]  /*1330*/  ULEA.HI UR5, UR4, UR4, URZ, 0x1 ;  /* 0x0000000404057291 */ /* 0x000fc8000f8f083f */
[----:B------:R-:W-:-:S04]  /*1340*/  ULOP3.LUT UR5, UR5, 0xffffe, URZ, 0xc0, !UPT ;  /* 0x000ffffe05057892 */ /* 0x000fc8000f8ec03f */
[----:B------:R-:W-:-:S03]  /*1350*/  UIADD3 UR5, UR4, -UR5, URZ ;  /* 0x8000000504057290 */ /* 0x000fc6000fffe03f */
[----:B------:R-:W-:Y:S01]  /*1360*/  ULDC UR4, c[0x0][0x28c] ;  /* 0x0000a30000047ab9 */ /* 0x000fe20000000800 */
[----:B------:R-:W-:Y:S01]  /*1370*/  ULEA UR5, UR5, UR40, 0xc ;  /* 0x0000002805057291 */ /* 0x000fe2000f8e603f */
[----:B------:R-:W-:-:S03]  /*1380*/  ISETP.LT.AND P0, PT, RZ, UR4, PT ;  /* 0x00000004ff007c0c */ /* 0x000fc6000bf01270 */
[----:B------:R-:W-:-:S04]  /*1390*/  UIADD3 UR5, UR5, 0x100, URZ ;  /* 0x0000010005057890 */ /* 0x000fc8000fffe03f */
[----:B------:R-:W-:-:S04]  /*13a0*/  USHF.R.U32.HI UR5, URZ, 0x4, UR5 ;  /* 0x000000043f057899 */ /* 0x000fc80008011605 */
[----:B------:R-:W-:Y:S02]  /*13b0*/  ULOP3.LUT UR48, UR5, 0x3fff, URZ, 0xc0, !UPT ;  /* 0x00003fff05307892 */ /* 0x000fe4000f8ec03f */
[----:B---3-5:R-:W-:Y:S10]  /*13c0*/  @P0 BRA `(.L_x_17) ;  /* 0x0000000000400947 */ /* 0x028ff40003800000 */
[----:B------:R-:W-:Y:S01]  /*13d0*/  MOV R0, 0x0 ;  /* 0x0000000000007802 */ /* 0x000fe20000000f00 */
[----:B------:R-:W-:Y:S01]  /*13e0*/  ULDC.64 UR4, c[0x4][0x68] ;  /* 0x01001a0000047ab9 */ /* 0x000fe20000000a00 */
[----:B------:R-:W-:Y:S01]  /*13f0*/  ULDC.64 UR6, c[0x4][0x8] ;  /* 0x0100020000067ab9 */ /* 0x000fe20000000a00 */
[----:B---34-:R-:W-:Y:S01]  /*1400*/  IMAD.U32 R4, RZ, RZ, UR4 ;  /* 0x00000004ff047e24 */ /* 0x018fe2000f8e00ff */
[----:B------:R0:W1:Y:S01]  /*1410*/  LDC.64 R14, c[0x4][R0] ;  /* 0x01000000000e7b82 */ /* 0x0000620000000a00 */
[----:B------:R-:W-:Y:S01]  /*1420*/  IMAD.U32 R5, RZ, RZ, UR5 ;  /* 0x00000005ff057e24 */ /* 0x000fe2000f8e00ff */
[----:B------:R-:W-:Y:S01]  /*1430*/  ULDC.64 UR4, c[0x4][0x70] ;  /* 0x01001c0000047ab9 */ /* 0x000fe20000000a00 */
[----:B------:R-:W-:Y:S02]  /*1440*/  IMAD.U32 R10, RZ, RZ, UR6 ;  /* 0x00000006ff0a7e24 */ /* 0x000fe4000f8e00ff */
[----:B------:R-:W-:Y:S02]  /*1450*/  IMAD.U32 R6, RZ, RZ, UR4 ;  /* 0x00000004ff067e24 */ /* 0x000fe4000f8e00ff */
[----:B------:R-:W-:-:S02]  /*1460*/  IMAD.U32 R7, RZ, RZ, UR5 ;  /* 0x00000005ff077e24 */ /* 0x000fc4000f8e00ff */
[----:B------:R-:W-:Y:S02]  /*1470*/  IMAD.U32 R11, RZ, RZ, UR7 ;  /* 0x00000007ff0b7e24 */ /* 0x000fe4000f8e00ff */
[----:B------:R-:W-:Y:S02]  /*1480*/  IMAD.MOV.U32 R8, RZ, RZ, 0x1e1 ;  /* 0x000001e1ff087424 */ /* 0x000fe400078e00ff */
[----:B------:R-:W-:Y:S02]  /*1490*/  IMAD.MOV.U32 R12, RZ, RZ, 0x1 ;  /* 0x00000001ff0c7424 */ /* 0x000fe400078e00ff */
[----:B0-----:R-:W-:-:S07]  /*14a0*/  IMAD.MOV.U32 R13, RZ, RZ, RZ ;  /* 0x000000ffff0d7224 */ /* 0x001fce00078e00ff */
[----:B------:R-:W-:-:S07]  /*14b0*/  LEPC R20, `(.L_x_17) ;  /* 0x000000001014794e */ /* 0x000fce0000000000 */
[----:B-12--5:R-:W-:Y:S05]  /*14c0*/  CALL.ABS.NOINC R14 ;  /* 0x000000000e007343 */ /* 0x026fea0003c00000 */
.L_x_17:
[----:B------:R-:W-:-:S06]  /*14d0*/  ULOP3.LUT UR4, UR38, 0x1, URZ, 0xfc, !UPT ;  /* 0x0000000126047892 */ /* 0x000fcc000f8efc3f */
[----:B------:R-:W-:-:S05]  /*14e0*/  IMAD.U32 R0, RZ, RZ, UR4 ;  /* 0x00000004ff007e24 */ /* 0x000fca000f8e00ff */
[----:B------:R-:W-:-:S13]  /*14f0*/  ISETP.NE.AND P0, PT, R0, 0x3, PT ;  /* 0x000000030000780c */ /* 0x000fda0003f05270 */
[----:B------:R-:W-:Y:S05]  /*1500*/  @!P0 BRA `(.L_x_18) ;  /* 0x0000000000048947 */ /* 0x000fea0003800000 */
[----:B------:R-:W-:Y:S01]  /*1510*/  BPT.TRAP 0x1 ;  /* 0x000000040000795c */ /* 0x000fe20000300000 */
.L_x_18:
[----:B--2---:R-:W-:Y:S02]  /*1520*/  IMAD.U32 R3, RZ, RZ, UR37 ;  /* 0x00000025ff037e24 */ /* 0x004fe4000f8e00ff */
[----:B------:R-:W-:-:S03]  /*1530*/  IMAD.U32 R0, RZ, RZ, UR36 ;  /* 0x00000024ff007e24 */ /* 0x000fc6000f8e00ff */
[----:B------:R-:W-:Y:S02]  /*1540*/  LEA R3, R3, UR40, 0x3 ;  /* 0x0000002803037c11 */ /* 0x000fe4000f8e18ff */
[----:B------:R-:W-:-:S04]  /*1550*/  SHF.L.U32 R0, R0, 0x1f, RZ ;  /* 0x0000001f00007819 */ /* 0x000fc800000006ff */
[----:B------:R0:W1:Y:S01]  /*1560*/  SYNCS.PHASECHK.TRANS64.TRYWAIT P1, [R3+URZ], R0 ;  /* 0x00000000030075a7 */ /* 0x000062000802017f */
[----:B------:R-:W-:Y:S05]  /*1570*/  @!P0 BRA `(.L_x_19) ;  /* 0x0000000000048947 */ /* 0x000fea0003800000 */
[----:B------:R-:W-:Y:S01]  /*1580*/  BPT.TRAP 0x1 ;  /* 0x000000040000795c */ /* 0x000fe20000300000 */
.L_x_19:
[----:B-1----:R-:W-:Y:S05]  /*1590*/  @P1 BRA `(.L_x_20) ;  /* 0x0000000000081947 */ /* 0x002fea0003800000 */
[----:B------:R-:W1:Y:S02]  /*15a0*/  SYNCS.PHASECHK.TRANS64.TRYWAIT P1, [R3+URZ], R0 ;  /* 0x00000000030075a7 */ /* 0x000e64000802017f */
[----:B-1----:R-:W-:Y:S05]  /*15b0*/  @!P1 BRA `(.L_x_21) ;  /* 0x0000014000c09947 */ /* 0x002fea0003800000 */
.L_x_20:
[----:B------:R-:W-:-:S04]  /*15c0*/  UISETP.LT.AND UP0, UPT, UR39, 0x1, UPT ;  /* 0x000000012700788c */ /* 0x000fc8000bf01270 */
[----:B------:R-:W-:-:S06]  /*15d0*/  USEL UR4, UR39, 0x1, UP0 ;  /* 0x0000000127047887 */ /* 0x000fcc0008000000 */
[----:B01----:R-:W-:Y:S01]  /*15e0*/  IMAD.U32 R0, RZ, RZ, UR4 ;  /* 0x00000004ff007e24 */ /* 0x003fe2000f8e00ff */
[----:B------:R-:W-:Y:S05]  /*15f0*/  WARPSYNC.ALL ;  /* 0x0000000000007948 */ /* 0x000fea0003800000 */
[----:B------:R-:W-:-:S04]  /*1600*/  IADD3 R0, -R0, UR39, RZ ;  /* 0x0000002700007c10 */ /* 0x000fc8000fffe1ff */
[----:B------:R-:W-:Y:S01]  /*1610*/  ISETP.GE.AND P1, PT, R0, 0x1, PT ;  /* 0x000000010000780c */ /* 0x000fe20003f26270 */
[----:B------:R-:W-:Y:S01]  /*1620*/  UIADD3 UR4, UR40, 0x28100, URZ ;  /* 0x0002810028047890 */ /* 0x000fe2000fffe03f */
[----:B---34-:R-:W-:Y:S01]  /*1630*/  WARPGROUP.ARRIVE ;  /* 0x00000000000079c5 */ /* 0x018fe20000000000 */
[----:B------:R-:W-:Y:S02]  /*1640*/  ULOP3.LUT UR48, UR48, 0x10000, URZ, 0xfc, !UPT ;  /* 0x0001000030307892 */ /* 0x000fe4000f8efc3f */
[----:B------:R-:W-:Y:S02]  /*1650*/  USHF.R.U32.HI UR4, URZ, 0x4, UR4 ;  /* 0x000000043f047899 */ /* 0x000fe40008011604 */
[----:B------:R-:W-:Y:S02]  /*1660*/  ULEA UR52, UR37, UR48, 0xb ;  /* 0x0000003025347291 */ /* 0x000fe4000f8e583f */
[----:B------:R-:W-:Y:S01]  /*1670*/  ULOP3.LUT UR4, UR4, 0x3fff, URZ, 0xc0, !UPT ;  /* 0x00003fff04047892 */ /* 0x000fe2000f8ec03f */
[----:B------:R-:W-:Y:S01]  /*1680*/  UMOV UR5, 0x80000020 ;  /* 0x8000002000057882 */ /* 0x000fe20000000000 */
[----:B------:R-:W-:-:S02]  /*1690*/  UMOV UR7, 0x80000020 ;  /* 0x8000002000077882 */ /* 0x000fc40000000000 */
[----:B------:R-:W-:Y:S01]  /*16a0*/  ULOP3.LUT UR49, UR4, 0x10000, URZ, 0xfc, !UPT ;  /* 0x0001000004317892 */ /* 0x000fe2000f8efc3f */
[----:B------:R-:W-:Y:S02]  /*16b0*/  UMOV UR17, UR5 ;  /* 0x0000000500117c82 */ /* 0x000fe40008000000 */
[----:B------:R-:W-:Y:S01]  /*16c0*/  UMOV UR4, UR52 ;  /* 0x0000003400047c82 */ /* 0x000fe20008000000 */
[----:B------:R-:W-:Y:S01]  /*16d0*/  UIMAD UR53, UR37, 0x1c0, UR49 ;  /* 0x000001c0253578a4 */ /* 0x000fe2000f8e0231 */
[----:B------:R-:W-:Y:S01]  /*16e0*/  UMOV UR16, UR4 ;  /* 0x0000000400107c82 */ /* 0x000fe20008000000 */
[----:B------:R-:W-:Y:S02]  /*16f0*/  UMOV UR19, 0x80000020 ;  /* 0x8000002000137882 */ /* 0x000fe40000000000 */
[----:B------:R-:W-:Y:S02]  /*1700*/  UIADD3 UR18, UR53, 0x40, URZ ;  /* 0x0000004035127890 */ /* 0x000fe4000fffe03f */
[----:B------:R-:W-:-:S02]  /*1710*/  UIADD3 UR14, UR53, 0x80, URZ ;  /* 0x00000080350e7890 */ /* 0x000fc4000fffe03f */
[----:B------:R-:W-:Y:S01]  /*1720*/  UMOV UR6, UR53 ;  /* 0x0000003500067c82 */ /* 0x000fe20008000000 */
[----:B------:R-:W-:Y:S01]  /*1730*/  UMOV UR12, UR4 ;  /* 0x00000004000c7c82 */ /* 0x000fe20008000000 */
[----:B------:R-:W-:Y:S01]  /*1740*/  HGMMA.64x16x16.F32 R4, gdesc[UR4], RZ, !UPT, gsb0 ;  /* 0x00200000040479f0 */ /* 0x000fe2000c0008ff */
[----:B------:R-:W-:Y:S01]  /*1750*/  UMOV UR13, UR5 ;  /* 0x00000005000d7c82 */ /* 0x000fe20008000000 */
[----:B------:R-:W-:Y:S01]  /*1760*/  UMOV UR15, 0x80000020 ;  /* 0x80000020000f7882 */ /* 0x000fe20000000000 */
[----:B------:R-:W-:Y:S01]  /*1770*/  UIADD3 UR10, UR53, 0xc0, URZ ;  /* 0x000000c0350a7890 */ /* 0x000fe2000fffe03f */
[----:B------:R-:W-:Y:S01]  /*1780*/  UMOV UR8, UR4 ;  /* 0x0000000400087c82 */ /* 0x000fe20008000000 */
        /* <DEDUP_REMOVED lines=19> */
[----:B------:R-:W-:Y:S01]  /*18c0*/  UMOV UR47, 0x80000020 ;  /* 0x80000020002f7882 */ /* 0x000fe20000000000 */
[----:B------:R-:W-:-:S02]  /*18d0*/  WARPGROUP.DEPBAR.LE gsb0, 0x0 ;  /* 0x00008000000079c5 */ /* 0x000fc40000010000 */
[----:B------:R-:W-:Y:S01]  /*18e0*/  WARPGROUP.ARRIVE ;  /* 0x00000000000079c5 */ /* 0x000fe20000000000 */
[----:B------:R-:W-:Y:S02]  /*18f0*/  IMAD.MOV.U32 R20, RZ, RZ, R4 ;  /* 0x000000ffff147224 */ /* 0x000fe400078e0004 */
[----:B------:R-:W-:Y:S02]  /*1900*/  IMAD.MOV.U32 R19, RZ, RZ, R5 ;  /* 0x000000ffff137224 */ /* 0x000fe400078e0005 */
[----:B------:R-:W-:Y:S01]  /*1910*/  IMAD.MOV.U32 R18, RZ, RZ, R6 ;  /* 0x000000ffff127224 */ /* 0x000fe200078e0006 */
[----:B------:R-:W-:Y:S01]  /*1920*/  HGMMA.64x16x16.F32 R208, gdesc[UR16], RZ, !UPT, gsb0 ;  /* 0x0020000010d079f0 */ /* 0x000fe2000c0008ff */
[----:B------:R-:W-:Y:S02]  /*1930*/  IMAD.MOV.U32 R15, RZ, RZ, R7 ;  /* 0x000000ffff0f7224 */ /* 0x000fe400078e0007 */
[----:B------:R-:W-:Y:S02]  /*1940*/  IMAD.MOV.U32 R14, RZ, RZ, R8 ;  /* 0x000000ffff0e7224 */ /* 0x000fe400078e0008 */
[----:B------:R-:W-:-:S02]  /*1950*/  IMAD.MOV.U32 R13, RZ, RZ, R9 ;  /* 0x000000ffff0d7224 */ /* 0x000fc400078e0009 */
[----:B------:R-:W-:Y:S02]  /*1960*/  IMAD.MOV.U32 R12, RZ, RZ, R10 ;  /* 0x000000ffff0c7224 */ /* 0x000fe400078e000a */
[----:B------:R-:W-:Y:S02]  /*1970*/  IMAD.MOV.U32 R232, RZ, RZ, R14 ;  /* 0x000000ffffe87224 */ /* 0x000fe400078e000e */
[----:B------:R-:W-:Y:S02]  /*1980*/  IMAD.MOV.U32 R233, RZ, RZ, R13 ;  /* 0x000000ffffe97224 */ /* 0x000fe400078e000d */
[----:B------:R-:W-:Y:S02]  /*1990*/  IMAD.MOV.U32 R234, RZ, RZ, R12 ;  /* 0x000000ffffea7224 */ /* 0x000fe400078e000c */
[----:B------:R-:W-:Y:S01]  /*19a0*/  IMAD.MOV.U32 R235, RZ, RZ, R11 ;  /* 0x000000ffffeb7224 */ /* 0x000fe200078e000b */
[----:B------:R-:W-:Y:S02]  /*19b0*/  WARPGROUP.DEPBAR.LE gsb0, 0x0 ;  /* 0x00008000000079c5 */ /* 0x000fe40000010000 */
[----:B------:R-:W-:-:S06]  /*19c0*/  WARPGROUP.ARRIVE ;  /* 0x00000000000079c5 */ /* 0x000fcc0000000000 */
[----:B------:R-:W-:Y:S03]  /*19d0*/  HGMMA.64x16x16.F32 R176, gdesc[UR12], RZ, !UPT, gsb0 ;  /* 0x002000000cb079f0 */ /* 0x000fe6000c0008ff */
[----:B------:R-:W-:Y:S02]  /*19e0*/  WARPGROUP.DEPBAR.LE gsb0, 0x0 ;  /* 0x00008000000079c5 */ /* 0x000fe40000010000 */
[----:B------:R-:W-:-:S06]  /*19f0*/  WARPGROUP.ARRIVE ;  /* 0x00000000000079c5 */ /* 0x000fcc0000000000 */
[----:B------:R-:W-:Y:S01]  /*1a00*/  HGMMA.64x16x16.F32 R144, gdesc[UR8], RZ, !UPT, gsb0 ;  /* 0x00200000089079f0 */ /* 0x000fe2000c0008ff */
[----:B------:R-:W-:Y:S02]  /*1a10*/  UIADD3 UR8, UR52, 0x200, URZ ;  /* 0x0000020034087890 */ /* 0x000fe4000fffe03f */
[----:B------:R-:W-:Y:S02]  /*1a20*/  WARPGROUP.DEPBAR.LE gsb0, 0x0 ;  /* 0x00008000000079c5 */ /* 0x000fe40000010000 */
[----:B------:R-:W-:-:S06]  /*1a30*/  WARPGROUP.ARRIVE ;  /* 0x00000000000079c5 */ /* 0x000fcc0000000000 */
[----:B------:R-:W-:Y:S03]  /*1a40*/  HGMMA.64x16x16.F32 R112, gdesc[UR28], RZ, !UPT, gsb0 ;  /* 0x002000001c7079f0 */ /* 0x000fe6000c0008ff */
[----:B------:R-:W-:Y:S02]  /*1a50*/  WARPGROUP.DEPBAR.LE gsb0, 0x0 ;  /* 0x00008000000079c5 */ /* 0x000fe40000010000 */
[----:B------:R-:W-:-:S06]  /*1a60*/  WARPGROUP.ARRIVE ;  /* 0x00000000000079c5 */ /* 0x000fcc0000000000 */
[----:B------:R-:W-:Y:S03]  /*1a70*/  HGMMA.64x16x16.F32 R80, gdesc[UR24], RZ, !UPT, gsb0 ;  /* 0x00200000185079f0 */ /* 0x000fe6000c0008ff */
[----:B------:R-:W-:Y:S02]  /*1a80*/  WARPGROUP.DEPBAR.LE gsb0, 0x0 ;  /* 0x00008000000079c5 */ /* 0x000fe40000010000 */
[----:B------:R-:W-:-:S06]  /*1a90*/  WARPGROUP.ARRIVE ;  /* 0x00000000000079c5 */ /* 0x000fcc0000000000 */
[----:B------:R-:W-:Y:S01]  /*1aa0*/  HGMMA.64x16x16.F32 R48, gdesc[UR20], RZ, !UPT, gsb0 ;  /* 0x00200000143079f0 */ /* 0x000fe2000c0008ff */
[----:B------:R-:W-:Y:S01]  /*1ab0*/  UMOV UR20, UR8 ;  /* 0x0000000800147c82 */ /* 0x000fe20008000000 */
[----:B------:R-:W-:Y:S01]  /*1ac0*/  UMOV UR21, 0x80000020 ;  /* 0x8000002000157882 */ /* 0x000fe20000000000 */
[----:B------:R-:W-:Y:S01]  /*1ad0*/  UMOV UR24, UR20 ;  /* 0x0000001400187c82 */ /* 0x000fe20008000000 */
        /* <DEDUP_REMOVED lines=11> */
[----:B------:R-:W-:-:S02]  /*1b90*/  WARPGROUP.DEPBAR.LE gsb0, 0x0 ;  /* 0x00008000000079c5 */ /* 0x000fc40000010000 */
[----:B------:R-:W-:-:S06]  /*1ba0*/  WARPGROUP.ARRIVE ;  /* 0x00000000000079c5 */ /* 0x000fcc0000000000 */
[----:B------:R-:W-:Y:S01]  /*1bb0*/  HGMMA.64x16x16.F32 R40, gdesc[UR20], RZ, !UPT, gsb0 ;  /* 0x00200000142879f0 */ /* 0x000fe2000c0008ff */
[----:B------:R-:W-:Y:S01]  /*1bc0*/  UIADD3 UR20, UR52, 0x600, URZ ;  /* 0x0000060034147890 */ /* 0x000fe2000fffe03f */
[----:B------:R-:W-:Y:S01]  /*1bd0*/  UMOV UR21, 0x80000020 ;  /* 0x8000002000157882 */ /* 0x000fe20000000000 */
[----:B------:R-:W-:Y:S02]  /*1be0*/  WARPGROUP.DEPBAR.LE gsb0, 0x0 ;  /* 0x00008000000079c5 */ /* 0x000fe40000010000 */
[----:B------:R-:W-:-:S06]  /*1bf0*/  WARPGROUP.ARRIVE ;  /* 0x00000000000079c5 */ /* 0x000fcc0000000000 */
[----:B------:R-:W-:Y:S01]  /*1c00*/  HGMMA.64x16x16.F32 R72, gdesc[UR24], RZ, !UPT, gsb0 ;  /* 0x00200000184879f0 */ /* 0x000fe2000c0008ff */
[----:B------:R-:W-:Y:S01]  /*1c10*/  UMOV UR24, UR32 ;  /* 0x0000002000187c82 */ /* 0x000fe20008000000 */
[----:B------:R-:W-:Y:S01]  /*1c20*/  UMOV UR25, UR33 ;  /* 0x0000002100197c82 */ /* 0x000fe20008000000 */
        /* <DEDUP_REMOVED lines=23> */
[----:B------:R-:W-:Y:S01]  /*1da0*/  UIADD3 UR4, UR52, 0x2, URZ ;  /* 0x0000000234047890 */ /* 0x000fe2000fffe03f */
[----:B------:R-:W-:Y:S02]  /*1db0*/  UMOV UR5, 0x80000020 ;  /* 0x8000002000057882 */ /* 0x000fe40000000000 */
[----:B------:R-:W-:-:S04]  /*1dc0*/  UMOV UR45, UR5 ;  /* 0x00000005002d7c82 */ /* 0x000fc80008000000 */
[----:B------:R-:W-:Y:S01]  /*1dd0*/  UMOV UR44, UR4 ;  /* 0x00000004002c7c82 */ /* 0x000fe20008000000 */
[----:B------:R-:W-:Y:S02]  /*1de0*/  WARPGROUP.DEPBAR.LE gsb0, 0x0 ;  /* 0x00008000000079c5 */ /* 0x000fe40000010000 */
[----:B------:R-:W-:Y:S01]  /*1df0*/  WARPGROUP.ARRIVE ;  /* 0x00000000000079c5 */ /* 0x000fe20000000000 */
[----:B------:R-:W-:Y:S02]  /*1e00*/  IMAD.MOV.U32 R10, RZ, RZ, R24 ;  /* 0x000000ffff0a7224 */ /* 0x000fe400078e0018 */
[----:B------:R-:W-:Y:S02]  /*1e10*/  IMAD.MOV.U32 R9, RZ, RZ, R25 ;  /* 0x000000ffff097224 */ /* 0x000fe400078e0019 */
[----:B------:R-:W-:Y:S01]  /*1e20*/  IMAD.MOV.U32 R8, RZ, RZ, R26 ;  /* 0x000000ffff087224 */ /* 0x000fe200078e001a */
[----:B------:R-:W-:Y:S01]  /*1e30*/  HGMMA.64x16x16.F32 R224, gdesc[UR32], RZ, !UPT, gsb0 ;  /* 0x0020000020e079f0 */ /* 0x000fe2000c0008ff */
[----:B------:R-:W-:Y:S01]  /*1e40*/  UMOV UR34, UR22 ;  /* 0x0000001600227c82 */ /* 0x000fe20008000000 */
[----:B------:R-:W-:Y:S01]  /*1e50*/  UMOV UR35, UR23 ;  /* 0x0000001700237c82 */ /* 0x000fe20008000000 */
[----:B------:R-:W-:-:S02]  /*1e60*/  IMAD.MOV.U32 R7, RZ, RZ, R27 ;  /* 0x000000ffff077224 */ /* 0x000fc400078e001b */
[----:B------:R-:W-:Y:S02]  /*1e70*/  IMAD.MOV.U32 R6, RZ, RZ, R28 ;  /* 0x000000ffff067224 */ /* 0x000fe400078e001c */
[----:B------:R-:W-:Y:S02]  /*1e80*/  IMAD.MOV.U32 R5, RZ, RZ, R29 ;  /* 0x000000ffff057224 */ /* 0x000fe400078e001d */
[----:B------:R-:W-:Y:S02]  /*1e90*/  IMAD.MOV.U32 R4, RZ, RZ, R30 ;  /* 0x000000ffff047224 */ /* 0x000fe400078e001e */
[----:B------:R-:W-:Y:S01]  /*1ea0*/  IMAD.MOV.U32 R3, RZ, RZ, R31 ;  /* 0x000000ffff037224 */ /* 0x000fe200078e001f */
[----:B------:R-:W-:Y:S02]  /*1eb0*/  WARPGROUP.DEPBAR.LE gsb0, 0x0 ;  /* 0x00008000000079c5 */ /* 0x000fe40000010000 */
[----:B------:R-:W-:Y:S01]  /*1ec0*/  WARPGROUP.ARRIVE ;  /* 0x00000000000079c5 */ /* 0x000fe20000000000 */
[----:B------:R0:W-:Y:S04]  /*1ed0*/  STL.64 [R1+0x90], R230 ;  /* 0x000090e601007387 */ /* 0x0001e80000100a00 */
[----:B------:R1:W-:Y:S01]  /*1ee0*/  STL.64 [R1+0x88], R228 ;  /* 0x000088e401007387 */ /* 0x0003e20000100a00 */
[----:B------:R-:W-:Y:S01]  /*1ef0*/  HGMMA.64x16x16.F32 R192, gdesc[UR16], RZ, !UPT, gsb0 ;  /* 0x0020000010c079f0 */ /* 0x000fe2000c0008ff */
[----:B------:R-:W-:Y:S01]  /*1f00*/  UMOV UR16, UR4 ;  /* 0x0000000400107c82 */ /* 0x000fe20008000000 */
[----:B------:R-:W-:Y:S01]  /*1f10*/  UMOV UR17, UR5 ;  /* 0x0000000500117c82 */ /* 0x000fe20008000000 */
[----:B0-----:R-:W-:-:S02]  /*1f20*/  IMAD.MOV.U32 R230, RZ, RZ, R18 ;  /* 0x000000ffffe67224 */ /* 0x001fc400078e0012 */
[----:B------:R-:W-:Y:S02]  /*1f30*/  IMAD.MOV.U32 R231, RZ, RZ, R15 ;  /* 0x000000ffffe77224 */ /* 0x000fe400078e000f */
[----:B-1----:R-:W-:Y:S02]  /*1f40*/  IMAD.MOV.U32 R228, RZ, RZ, R20 ;  /* 0x000000ffffe47224 */ /* 0x002fe400078e0014 */
[----:B------:R-:W-:Y:S01]  /*1f50*/  IMAD.MOV.U32 R229, RZ, RZ, R19 ;  /* 0x000000ffffe57224 */ /* 0x000fe200078e0013 */
        /* <DEDUP_REMOVED lines=25> */
[----:B------:R-:W-:Y:S01]  /*20f0*/  UMOV UR34, UR18 ;  /* 0x0000001200227c82 */ /* 0x000fe20008000000 */
[----:B------:R-:W-:Y:S01]  /*2100*/  UMOV UR35, UR19 ;  /* 0x0000001300237c82 */ /* 0x000fe20008000000 */
[----:B------:R-:W-:Y:S01]  /*2110*/  UMOV UR19, 0x80000020 ;  /* 0x8000002000137882 */ /* 0x000fe20000000000 */
        /* <DEDUP_REMOVED lines=11> */
[----:B------:R-:W-:Y:S01]  /*21d0*/  UIADD3 UR22, UR53, 0x2, URZ ;  /* 0x0000000235167890 */ /* 0x000fe2000fffe03f */
[----:B------:R-:W-:Y:S01]  /*21e0*/  UMOV UR20, UR4 ;  /* 0x0000000400147c82 */ /* 0x000fe20008000000 */
[----:B------:R-:W-:Y:S01]  /*21f0*/  UMOV UR21, UR5 ;  /* 0x0000000500157c82 */ /* 0x000fe20008000000 */
[----:B------:R-:W-:-:S04]  /*2200*/  UMOV UR23, 0x80000020 ;  /* 0x8000002000177882 */ /* 0x000fc80000000000 */
[----:B------:R-:W-:Y:S01]  /*2210*/  UMOV UR6, UR22 ;  /* 0x0000001600067c82 */ /* 0x000fe20008000000 */
[----:B------:R-:W-:Y:S02]  /*2220*/  WARPGROUP.DEPBAR.LE gsb0, 0x0 ;  /* 0x00008000000079c5 */ /* 0x000fe40000010000 */
[----:B------:R-:W-:-:S06]  /*2230*/  WARPGROUP.ARRIVE ;  /* 0x00000000000079c5 */ /* 0x000fcc0000000000 */
[----:B------:R-:W-:Y:S01]  /*2240*/  HGMMA.64x16x16.F32 R88, gdesc[UR28], RZ, !UPT, gsb0 ;  /* 0x002000001c5879f0 */ /* 0x000fe2000c0008ff */
[----:B------:R-:W-:Y:S01]  /*2250*/  UIADD3 UR30, UR53, 0x102, URZ ;  /* 0x00000102351e7890 */ /* 0x000fe2000fffe03f */
[----:B------:R-:W-:Y:S01]  /*2260*/  UMOV UR28, UR4 ;  /* 0x00000004001c7c82 */ /* 0x000fe20008000000 */
[----:B------:R-:W-:Y:S01]  /*2270*/  UMOV UR29, UR5 ;  /* 0x00000005001d7c82 */ /* 0x000fe20008000000 */
[----:B------:R-:W-:Y:S01]  /*2280*/  UMOV UR31, 0x80000020 ;  /* 0x80000020001f7882 */ /* 0x000fe20000000000 */
[----:B------:R-:W-:Y:S02]  /*2290*/  WARPGROUP.DEPBAR.LE gsb0, 0x0 ;  /* 0x00008000000079c5 */ /* 0x000fe40000010000 */
[----:B------:R-:W-:-:S06]  /*22a0*/  WARPGROUP.ARRIVE ;  /* 0x00000000000079c5 */ /* 0x000fcc0000000000 */
[----:B------:R-:W-:Y:S01]  /*22b0*/  HGMMA.64x16x16.F32 R120, gdesc[UR8], RZ, !UPT, gsb0 ;  /* 0x00200000087879f0 */ /* 0x000fe2000c0008ff */
[----:B------:R-:W-:Y:S02]  /*22c0*/  UIADD3 UR8, UR53, 0x42, URZ ;  /* 0x0000004235087890 */ /* 0x000fe4000fffe03f */
[----:B------:R-:W-:Y:S02]  /*22d0*/  UIADD3 UR9, UR53, 0x82, URZ ;  /* 0x0000008235097890 */ /* 0x000fe4000fffe03f */
[----:B------:R-:W-:Y:S01]  /*22e0*/  UIADD3 UR10, UR53, 0x142, URZ ;  /* 0x00000142350a7890 */ /* 0x000fe2000fffe03f */
[----:B------:R-:W-:Y:S02]  /*22f0*/  UMOV UR11, 0x80000020 ;  /* 0x80000020000b7882 */ /* 0x000fe40000000000 */
        /* <DEDUP_REMOVED lines=19> */
[----:B------:R-:W-:Y:S03]  /*2430*/  HGMMA.64x16x16.F32 R228, gdesc[UR4], R228, gsb0 ;  /* 0x0020000004e479f0 */ /* 0x000fe600080008e4 */
[----:B------:R-:W-:Y:S02]  /*2440*/  WARPGROUP.DEPBAR.LE gsb0, 0x0 ;  /* 0x00008000000079c5 */ /* 0x000fe40000010000 */
[----:B------:R-:W-:Y:S01]  /*2450*/  WARPGROUP.ARRIVE ;  /* 0x00000000000079c5 */ /* 0x000fe20000000000 */
[----:B------:R0:W-:Y:S04]  /*2460*/  STL.64 [R1+0x20], R228 ;  /* 0x000020e401007387 */ /* 0x0001e80000100a00 */
[----:B------:R1:W-:Y:S01]  /*2470*/  STL.64 [R1+0x28], R230 ;  /* 0x000028e601007387 */ /* 0x0003e20000100a00 */
[----:B------:R-:W-:Y:S01]  /*2480*/  HGMMA.64x16x16.F32 R208, gdesc[UR16], R208, gsb0 ;  /* 0x0020000010d079f0 */ /* 0x000fe200080008d0 */
[----:B------:R-:W-:-:S02]  /*2490*/  UIADD3 UR16, UR52, 0x202, URZ ;  /* 0x0000020234107890 */ /* 0x000fc4000fffe03f */
[----:B------:R2:W-:Y:S04]  /*24a0*/  STL.64 [R1+0x30], R232 ;  /* 0x000030e801007387 */ /* 0x0005e80000100a00 */
[----:B------:R3:W-:Y:S01]  /*24b0*/  STL.64 [R1+0x38], R234 ;  /* 0x000038ea01007387 */ /* 0x0007e20000100a00 */
[----:B0-----:R-:W-:Y:S02]  /*24c0*/  IMAD.MOV.U32 R228, RZ, RZ, R10 ;  /* 0x000000ffffe47224 */ /* 0x001fe400078e000a */
[----:B------:R-:W-:Y:S02]  /*24d0*/  IMAD.MOV.U32 R229, RZ, RZ, R9 ;  /* 0x000000ffffe57224 */ /* 0x000fe400078e0009 */
[----:B-1----:R-:W-:Y:S02]  /*24e0*/  IMAD.MOV.U32 R230, RZ, RZ, R8 ;  /* 0x000000ffffe67224 */ /* 0x002fe400078e0008 */
[----:B------:R-:W-:-:S02]  /*24f0*/  IMAD.MOV.U32 R231, RZ, RZ, R7 ;  /* 0x000000ffffe77224 */ /* 0x000fc400078e0007 */
[----:B--2---:R-:W-:Y:S02]  /*2500*/  IMAD.MOV.U32 R232, RZ, RZ, R6 ;  /* 0x000000ffffe87224 */ /* 0x004fe400078e0006 */
[----:B------:R-:W-:Y:S02]  /*2510*/  IMAD.MOV.U32 R233, RZ, RZ, R5 ;  /* 0x000000ffffe97224 */ /* 0x000fe400078e0005 */
[----:B---3--:R-:W-:Y:S02]  /*2520*/  IMAD.MOV.U32 R234, RZ, RZ, R4 ;  /* 0x000000ffffea7224 */ /* 0x008fe400078e0004 */
[----:B------:R-:W-:Y:S01]  /*2530*/  IMAD.MOV.U32 R235, RZ, RZ, R3 ;  /* 0x000000ffffeb7224 */ /* 0x000fe200078e0003 */
[----:B------:R-:W-:Y:S02]  /*2540*/  WARPGROUP.DEPBAR.LE gsb0, 0x0 ;  /* 0x00008000000079c5 */ /* 0x000fe40000010000 */
[----:B------:R-:W-:-:S06]  /*2550*/  WARPGROUP.ARRIVE ;  /* 0x00000000000079c5 */ /* 0x000fcc0000000000 */
[----:B------:R-:W-:Y:S03]  /*2560*/  HGMMA.64x16x16.F32 R176, gdesc[UR20], R176, gsb0 ;  /* 0x0020000014b079f0 */ /* 0x000fe600080008b0 */
        /* <DEDUP_REMOVED lines=11> */
[----:B------:R-:W-:Y:S01]  /*2620*/  HGMMA.64x16x16.F32 R48, gdesc[UR12], R48, gsb0 ;  /* 0x002000000c3079f0 */ /* 0x000fe20008000830 */
        /* <DEDUP_REMOVED lines=16> */
[----:B------:R-:W-:Y:S03]  /*2730*/  HGMMA.64x16x16.F32 R40, gdesc[UR12], R40, gsb0 ;  /* 0x002000000c2879f0 */ /* 0x000fe60008000828 */
[----:B------:R-:W-:Y:S02]  /*2740*/  WARPGROUP.DEPBAR.LE gsb0, 0x0 ;  /* 0x00008000000079c5 */ /* 0x000fe40000010000 */
[----:B------:R-:W-:-:S06]  /*2750*/  WARPGROUP.ARRIVE ;  /* 0x00000000000079c5 */ /* 0x000fcc0000000000 */
[----:B------:R-:W-:Y:S01]  /*2760*/  HGMMA.64x16x16.F32 R72, gdesc[UR8], R72, gsb0 ;  /* 0x00200000084879f0 */ /* 0x000fe20008000848 */
[----:B------:R-:W-:Y:S02]  /*2770*/  UIADD3 UR8, UR52, 0x402, URZ ;  /* 0x0000040234087890 */ /* 0x000fe4000fffe03f */
        /* <DEDUP_REMOVED lines=16> */
[----:B------:R-:W-:Y:S04]  /*2880*/  STL.64 [R1], R228 ;  /* 0x000000e401007387 */ /* 0x000fe80000100a00 */
[----:B------:R0:W-:Y:S04]  /*2890*/  STL.64 [R1+0x8], R230 ;  /* 0x000008e601007387 */ /* 0x0001e80000100a00 */
[----:B------:R1:W-:Y:S04]  /*28a0*/  STL.64 [R1+0x10], R232 ;  /* 0x000010e801007387 */ /* 0x0003e80000100a00 */
[----:B------:R1:W-:Y:S04]  /*28b0*/  STL.64 [R1+0x18], R234 ;  /* 0x000018ea01007387 */ /* 0x0003e80000100a00 */
[----:B0-----:R-:W2:Y:S04]  /*28c0*/  LDL.LU.64 R230, [R1+0x90] ;  /* 0x0000900001e67983 */ /* 0x001ea80000300a00 */
[----:B------:R-:W2:Y:S01]  /*28d0*/  LDL.LU.64 R228, [R1+0x88] ;  /* 0x0000880001e47983 */ /* 0x000ea20000300a00 */
        /* <DEDUP_REMOVED lines=14> */
[----:B------:R-:W-:Y:S01]  /*29c0*/  UIADD3 UR52, UR52, 0x602, URZ ;  /* 0x0000060234347890 */ /* 0x000fe2000fffe03f */
[----:B--2---:R-:W-:-:S06]  /*29d0*/  WARPGROUP.ARRIVE ;  /* 0x00000000000079c5 */ /* 0x004fcc0000000000 */
        /* <DEDUP_REMOVED lines=55> */
[----:B-1----:R-:W-:Y:S05]  /*2d50*/  @!P1 BRA `(.L_x_22) ;  /* 0x00000018008c9947 */ /* 0x002fea0003800000 */
[----:B------:R-:W-:Y:S01]  /*2d60*/  UIADD3 UR33, UR37, 0x1, URZ ;  /* 0x0000000125217890 */ /* 0x000fe2000fffe03f */
[----:B------:R-:W-:Y:S01]  /*2d70*/  IMAD.MOV.U32 R3, RZ, RZ, R0 ;  /* 0x000000ffff037224 */ /* 0x000fe200078e0000 */
[----:B------:R-:W-:Y:S02]  /*2d80*/  UMOV UR32, UR37 ;  /* 0x0000002500207c82 */ /* 0x000fe40008000000 */
[----:B------:R-:W-:-:S04]  /*2d90*/  UISETP.NE.AND UP0, UPT, UR33, 0x5, UPT ;  /* 0x000000052100788c */ /* 0x000fc8000bf05270 */
[----:B------:R-:W-:Y:S02]  /*2da0*/  USEL UR4, URZ, 0x1, UP0 ;  /* 0x000000013f047887 */ /* 0x000fe40008000000 */
[----:B------:R-:W-:Y:S02]  /*2db0*/  USEL UR33, UR33, URZ, UP0 ;  /* 0x0000003f21217287 */ /* 0x000fe40008000000 */
[----:B------:R-:W-:-:S06]  /*2dc0*/  ULOP3.LUT UR4, UR36, UR4, URZ, 0x3c, !UPT ;  /* 0x0000000424047292 */ /* 0x000fcc000f8e3c3f */
[----:B------:R-:W-:-:S07]  /*2dd0*/  IMAD.U32 R5, RZ, RZ, UR4 ;  /* 0x00000004ff057e24 */ /* 0x000fce000f8e00ff */
.L_x_29:
[----:B------:R-:W-:Y:S05]  /*2de0*/  @!P0 BRA `(.L_x_23) ;  /* 0x0000000000048947 */ /* 0x000fea0003800000 */
[----:B------:R-:W-:Y:S01]  /*2df0*/  BPT.TRAP 0x1 ;  /* 0x000000040000795c */ /* 0x000fe20000300000 */
.L_x_23:
[----:B------:R-:W-:Y:S01]  /*2e00*/  ULEA UR4, UR33, UR40, 0x3 ;  /* 0x0000002821047291 */ /* 0x000fe2000f8e183f */
[----:B------:R-:W-:-:S08]  /*2e10*/  SHF.L.U32 R4, R5, 0x1f, RZ ;  /* 0x0000001f05047819 */ /* 0x000fd000000006ff */
[----:B------:R0:W1:Y:S01]  /*2e20*/  SYNCS.PHASECHK.TRANS64.TRYWAIT P1, [UR4], R4 ;  /* 0x00000004ff0075a7 */ /* 0x0000620008020144 */
[----:B------:R-:W-:Y:S05]  /*2e30*/  @!P0 BRA `(.L_x_24) ;  /* 0x0000000000048947 */ /* 0x000fea0003800000 */
[----:B------:R-:W-:Y:S01]  /*2e40*/  BPT.TRAP 0x1 ;  /* 0x000000040000795c */ /* 0x000fe20000300000 */
.L_x_24:
[----:B-1----:R-:W-:Y:S05]  /*2e50*/  @P1 BRA `(.L_x_25) ;  /* 0x0000000000081947 */ /* 0x002fea0003800000 */
[----:B------:R-:W1:Y:S02]  /*2e60*/  SYNCS.PHASECHK.TRANS64.TRYWAIT P1, [UR4], R4 ;  /* 0x00000004ff0075a7 */ /* 0x000e640008020144 */
[----:B-1----:R-:W-:Y:S05]  /*2e70*/  @!P1 BRA `(.L_x_26) ;  /* 0x0000012800a49947 */ /* 0x002fea0003800000 */
.L_x_25:
[----:B------:R-:W-:Y:S04]  /*2e80*/  STL.64 [R1+0xb0], R222 ;  /* 0x0000b0de01007387 */ /* 0x000fe80000100a00 */
[----:B------:R-:W-:Y:S04]  /*2e90*/  STL.64 [R1+0xa8], R220 ;  /* 0x0000a8dc01007387 */ /* 0x000fe80000100a00 */
[----:B------:R-:W-:Y:S04]  /*2ea0*/  STL.64 [R1+0xa0], R218 ;  /* 0x0000a0da01007387 */ /* 0x000fe80000100a00 */
[----:B------:R2:W-:Y:S04]  /*2eb0*/  STL.64 [R1+0x98], R216 ;  /* 0x000098d801007387 */ /* 0x0005e80000100a00 */
[----:B--2---:R-:W2:Y:S04]  /*2ec0*/  LDL.LU.64 R216, [R1+0x20] ;  /* 0x0000200001d87983 */ /* 0x004ea80000300a00 */
[----:B------:R-:W2:Y:S04]  /*2ed0*/  LDL.LU.64 R218, [R1+0x28] ;  /* 0x0000280001da7983 */ /* 0x000ea80000300a00 */
[----:B------:R-:W2:Y:S04]  /*2ee0*/  LDL.LU.64 R220, [R1+0x30] ;  /* 0x0000300001dc7983 */ /* 0x000ea80000300a00 */
[----:B------:R-:W2:Y:S01]  /*2ef0*/  LDL.LU.64 R222, [R1+0x38] ;  /* 0x0000380001de7983 */ /* 0x000ea20000300a00 */
[----:B------:R-:W-:-:S02]  /*2f00*/  ULEA UR34, UR33, UR48, 0xb ;  /* 0x0000003021227291 */ /* 0x000fc4000f8e583f */
[----:B------:R-:W-:Y:S01]  /*2f10*/  UIMAD UR35, UR33, 0x1c0, UR49 ;  /* 0x000001c0212378a4 */ /* 0x000fe2000f8e0231 */
[----:B------:R-:W-:Y:S01]  /*2f20*/  UMOV UR5, 0x80000020 ;  /* 0x8000002000057882 */ /* 0x000fe20000000000 */
[----:B------:R-:W-:Y:S02]  /*2f30*/  UMOV UR7, 0x80000020 ;  /* 0x8000002000077882 */ /* 0x000fe40000000000 */
[----:B------:R-:W-:Y:S01]  /*2f40*/  UIADD3 UR10, UR35, 0x40, URZ ;  /* 0x00000040230a7890 */ /* 0x000fe2000fffe03f */
[----:B------:R-:W-:Y:S02]  /*2f50*/  UMOV UR4, UR34 ;  /* 0x0000002200047c82 */ /* 0x000fe40008000000 */
[----:B------:R-:W-:Y:S01]  /*2f60*/  UMOV UR6, UR35 ;  /* 0x0000002300067c82 */ /* 0x000fe20008000000 */
        /* <DEDUP_REMOVED lines=15> */
[----:B--2---:R-:W-:-:S06]  /*3060*/  WARPGROUP.ARRIVE ;  /* 0x00000000000079c5 */ /* 0x004fcc0000000000 */
[----:B------:R-:W-:Y:S03]  /*3070*/  HGMMA.64x16x16.F32 R216, gdesc[UR4], R216, gsb0 ;  /* 0x0020000004d879f0 */ /* 0x000fe600080008d8 */
[----:B------:R-:W-:Y:S02]  /*3080*/  WARPGROUP.DEPBAR.LE gsb0, 0x0 ;  /* 0x00008000000079c5 */ /* 0x000fe40000010000 */
[----:B------:R-:W-:Y:S01]  /*3090*/  WARPGROUP.ARRIVE ;  /* 0x00000000000079c5 */ /* 0x000fe20000000000 */
[----:B------:R-:W-:Y:S01]  /*30a0*/  UIADD3 UR26, UR35, 0x140, URZ ;  /* 0x00000140231a7890 */ /* 0x000fe2000fffe03f */
[----:B------:R-:W-:Y:S01]  /*30b0*/  IMAD.MOV.U32 R22, RZ, RZ, R216 ;  /* 0x000000ffff167224 */ /* 0x000fe200078e00d8 */
[----:B------:R-:W-:Y:S01]  /*30c0*/  UMOV UR24, UR4 ;  /* 0x0000000400187c82 */ /* 0x000fe20008000000 */
[----:B------:R-:W-:Y:S01]  /*30d0*/  UMOV UR25, UR5 ;  /* 0x0000000500197c82 */ /* 0x000fe20008000000 */
[----:B------:R-:W-:Y:S01]  /*30e0*/  UMOV UR27, 0x80000020 ;  /* 0x80000020001b7882 */ /* 0x000fe20000000000 */
[----:B------:R-:W-:Y:S01]  /*30f0*/  HGMMA.64x16x16.F32 R208, gdesc[UR8], R208, gsb0 ;  /* 0x0020000008d079f0 */ /* 0x000fe200080008d0 */
[----:B------:R-:W-:Y:S01]  /*3100*/  UIADD3 UR30, UR35, 0x180, URZ ;  /* 0x00000180231e7890 */ /* 0x000fe2000fffe03f */
[----:B------:R-:W-:Y:S01]  /*3110*/  IMAD.MOV.U32 R21, RZ, RZ, R217 ;  /* 0x000000ffff157224 */ /* 0x000fe200078e00d9 */
[----:B------:R-:W-:Y:S01]  /*3120*/  UMOV UR28, UR4 ;  /* 0x00000004001c7c82 */ /* 0x000fe20008000000 */
[----:B------:R-:W-:Y:S01]  /*3130*/  UMOV UR29, UR5 ;  /* 0x00000005001d7c82 */ /* 0x000fe20008000000 */
[----:B------:R-:W-:Y:S01]  /*3140*/  UMOV UR31, 0x80000020 ;  /* 0x80000020001f7882 */ /* 0x000fe20000000000 */
[----:B------:R-:W-:Y:S01]  /*3150*/  UIADD3 UR8, UR34, 0x200, URZ ;  /* 0x0000020022087890 */ /* 0x000fe2000fffe03f */
[----:B------:R-:W-:Y:S01]  /*3160*/  IMAD.MOV.U32 R20, RZ, RZ, R218 ;  /* 0x000000ffff147224 */ /* 0x000fe200078e00da */
[----:B------:R-:W2:Y:S01]  /*3170*/  LDL.LU.64 R216, [R1] ;  /* 0x0000000001d87983 */ /* 0x000ea20000300a00 */
[----:B------:R-:W-:-:S02]  /*3180*/  IMAD.MOV.U32 R19, RZ, RZ, R219 ;  /* 0x000000ffff137224 */ /* 0x000fc400078e00db */
[----:B------:R-:W-:Y:S01]  /*3190*/  IMAD.MOV.U32 R18, RZ, RZ, R220 ;  /* 0x000000ffff127224 */ /* 0x000fe200078e00dc */
[----:B------:R-:W2:Y:S01]  /*31a0*/  LDL.LU.64 R218, [R1+0x8] ;  /* 0x0000080001da7983 */ /* 0x000ea20000300a00 */
[----:B------:R-:W-:Y:S02]  /*31b0*/  IMAD.MOV.U32 R15, RZ, RZ, R221 ;  /* 0x000000ffff0f7224 */ /* 0x000fe400078e00dd */
[----:B------:R-:W-:Y:S01]  /*31c0*/  IMAD.MOV.U32 R14, RZ, RZ, R222 ;  /* 0x000000ffff0e7224 */ /* 0x000fe200078e00de */
[----:B------:R-:W2:Y:S01]  /*31d0*/  LDL.LU.64 R220, [R1+0x10] ;  /* 0x0000100001dc7983 */ /* 0x000ea20000300a00 */
[----:B------:R-:W-:-:S03]  /*31e0*/  IMAD.MOV.U32 R13, RZ, RZ, R223 ;  /* 0x000000ffff0d7224 */ /* 0x000fc600078e00df */
[----:B------:R-:W2:Y:S01]  /*31f0*/  LDL.LU.64 R222, [R1+0x18] ;  /* 0x0000180001de7983 */ /* 0x000ea20000300a00 */
        /* <DEDUP_REMOVED lines=17> */
[----:B------:R-:W-:Y:S02]  /*3310*/  WARPGROUP.DEPBAR.LE gsb0, 0x0 ;  /* 0x00008000000079c5 */ /* 0x000fe40000010000 */
[----:B------:R-:W-:-:S06]  /*3320*/  WARPGROUP.ARRIVE ;  /* 0x00000000000079c5 */ /* 0x000fcc0000000000 */
[----:B------:R-:W-:Y:S01]  /*3330*/  HGMMA.64x16x16.F32 R40, gdesc[UR28], R40, gsb0 ;  /* 0x002000001c2879f0 */ /* 0x000fe20008000828 */
[----:B------:R-:W-:Y:S01]  /*3340*/  UMOV UR24, UR28 ;  /* 0x0000001c00187c82 */ /* 0x000fe20008000000 */
[----:B------:R-:W-:Y:S01]  /*3350*/  UMOV UR25, UR29 ;  /* 0x0000001d00197c82 */ /* 0x000fe20008000000 */
        /* <DEDUP_REMOVED lines=26> */
[----:B--2---:R-:W-:-:S06]  /*3500*/  WARPGROUP.ARRIVE ;  /* 0x00000000000079c5 */ /* 0x004fcc0000000000 */
[----:B------:R-:W-:Y:S01]  /*3510*/  HGMMA.64x16x16.F32 R216, gdesc[UR4], R216, gsb0 ;  /* 0x0020000004d879f0 */ /* 0x000fe200080008d8 */
[----:B------:R-:W-:Y:S01]  /*3520*/  UIADD3 UR12, UR34, 0x400, URZ ;  /* 0x00000400220c7890 */ /* 0x000fe2000fffe03f */
[----:B------:R-:W-:-:S06]  /*3530*/  UMOV UR5, 0x80000020 ;  /* 0x8000002000057882 */ /* 0x000fcc0000000000 */
        /* <DEDUP_REMOVED lines=34> */
[----:B------:R-:W-:Y:S01]  /*3760*/  UIADD3 UR8, UR34, 0x600, URZ ;  /* 0x0000060022087890 */ /* 0x000fe2000fffe03f */
[----:B------:R-:W-:-:S06]  /*3770*/  UMOV UR29, 0x80000020 ;  /* 0x80000020001d7882 */ /* 0x000fcc0000000000 */
[----:B------:R-:W-:Y:S01]  /*3780*/  UMOV UR28, UR8 ;  /* 0x00000008001c7c82 */ /* 0x000fe20008000000 */
[----:B------:R-:W-:Y:S02]  /*3790*/  WARPGROUP.DEPBAR.LE gsb0, 0x0 ;  /* 0x00008000000079c5 */ /* 0x000fe40000010000 */
[----:B------:R-:W-:-:S06]  /*37a0*/  WARPGROUP.ARRIVE ;  /* 0x00000000000079c5 */ /* 0x000fcc0000000000 */
[----:B------:R-:W-:Y:S01]  /*37b0*/  HGMMA.64x16x16.F32 R24, gdesc[UR28], R24, gsb0 ;  /* 0x002000001c1879f0 */ /* 0x000fe20008000818 */
[----:B------:R-:W-:Y:S02]  /*37c0*/  IMAD.MOV.U32 R6, RZ, RZ, R222 ;  /* 0x000000ffff067224 */ /* 0x000fe400078e00de */
[----:B01----:R-:W-:Y:S02]  /*37d0*/  IMAD.MOV.U32 R4, RZ, RZ, R223 ;  /* 0x000000ffff047224 */ /* 0x003fe400078e00df */
[----:B------:R-:W-:Y:S01]  /*37e0*/  IMAD.MOV.U32 R8, RZ, RZ, R220 ;  /* 0x000000ffff087224 */ /* 0x000fe200078e00dc */
[----:B------:R-:W2:Y:S01]  /*37f0*/  LDL.LU.64 R222, [R1+0xb0] ;  /* 0x0000b00001de7983 */ /* 0x000ea20000300a00 */
[----:B------:R-:W-:Y:S02]  /*3800*/  IMAD.MOV.U32 R7, RZ, RZ, R221 ;  /* 0x000000ffff077224 */ /* 0x000fe400078e00dd */
[----:B------:R-:W-:Y:S01]  /*3810*/  IMAD.MOV.U32 R10, RZ, RZ, R218 ;  /* 0x000000ffff0a7224 */ /* 0x000fe200078e00da */
[----:B------:R-:W2:Y:S01]  /*3820*/  LDL.LU.64 R220, [R1+0xa8] ;  /* 0x0000a80001dc7983 */ /* 0x000ea20000300a00 */
[----:B------:R-:W-:-:S02]  /*3830*/  IMAD.MOV.U32 R9, RZ, RZ, R219 ;  /* 0x000000ffff097224 */ /* 0x000fc400078e00db */
[----:B------:R-:W-:Y:S01]  /*3840*/  IMAD.MOV.U32 R12, RZ, RZ, R216 ;  /* 0x000000ffff0c7224 */ /* 0x000fe200078e00d8 */
[----:B------:R-:W2:Y:S01]  /*3850*/  LDL.LU.64 R218, [R1+0xa0] ;  /* 0x0000a00001da7983 */ /* 0x000ea20000300a00 */
[----:B------:R-:W-:-:S03]  /*3860*/  IMAD.MOV.U32 R11, RZ, RZ, R217 ;  /* 0x000000ffff0b7224 */ /* 0x000fc600078e00d9 */
[----:B------:R-:W2:Y:S01]  /*3870*/  LDL.LU.64 R216, [R1+0x98] ;  /* 0x0000980001d87983 */ /* 0x000ea20000300a00 */
        /* <DEDUP_REMOVED lines=30> */
[----:B------:R0:W-:Y:S01]  /*3a60*/  STL.64 [R1+0x90], R230 ;  /* 0x000090e601007387 */ /* 0x0001e20000100a00 */
[----:B------:R-:W-:Y:S02]  /*3a70*/  IMAD.MOV.U32 R232, RZ, RZ, R18 ;  /* 0x000000ffffe87224 */ /* 0x000fe400078e0012 */
[----:B------:R-:W-:Y:S01]  /*3a80*/  IMAD.MOV.U32 R233, RZ, RZ, R15 ;  /* 0x000000ffffe97224 */ /* 0x000fe200078e000f */
[----:B------:R1:W-:Y:S01]  /*3a90*/  STL.64 [R1+0x88], R228 ;  /* 0x000088e401007387 */ /* 0x0003e20000100a00 */
[----:B------:R-:W-:Y:S02]  /*3aa0*/  IMAD.MOV.U32 R234, RZ, RZ, R14 ;  /* 0x000000ffffea7224 */ /* 0x000fe400078e000e */
[----:B------:R-:W-:Y:S01]  /*3ab0*/  IMAD.MOV.U32 R235, RZ, RZ, R13 ;  /* 0x000000ffffeb7224 */ /* 0x000fe200078e000d */
[----:B------:R-:W-:Y:S01]  /*3ac0*/  UIADD3 UR4, UR34, 0x2, URZ ;  /* 0x0000000222047890 */ /* 0x000fe2000fffe03f */
[----:B0-----:R-:W-:-:S02]  /*3ad0*/  IMAD.MOV.U32 R230, RZ, RZ, R20 ;  /* 0x000000ffffe67224 */ /* 0x001fc400078e0014 */
[----:B------:R-:W-:Y:S02]  /*3ae0*/  IMAD.MOV.U32 R231, RZ, RZ, R19 ;  /* 0x000000ffffe77224 */ /* 0x000fe400078e0013 */
[----:B-1----:R-:W-:Y:S02]  /*3af0*/  IMAD.MOV.U32 R228, RZ, RZ, R22 ;  /* 0x000000ffffe47224 */ /* 0x002fe400078e0016 */
[----:B------:R-:W-:Y:S01]  /*3b00*/  IMAD.MOV.U32 R229, RZ, RZ, R21 ;  /* 0x000000ffffe57224 */ /* 0x000fe200078e0015 */
[----:B------:R-:W-:Y:S01]  /*3b10*/  UIADD3 UR12, UR35, 0x2, URZ ;  /* 0x00000002230c7890 */ /* 0x000fe2000fffe03f */
[----:B------:R-:W-:Y:S01]  /*3b20*/  UMOV UR5, 0x80000020 ;  /* 0x8000002000057882 */ /* 0x000fe20000000000 */
[----:B------:R-:W-:-:S05]  /*3b30*/  UMOV UR7, 0x80000020 ;  /* 0x8000002000077882 */ /* 0x000fca0000000000 */
[----:B------:R-:W-:Y:S01]  /*3b40*/  UMOV UR6, UR12 ;  /* 0x0000000c00067c82 */ /* 0x000fe20008000000 */
[----:B------:R-:W-:Y:S02]  /*3b50*/  WARPGROUP.DEPBAR.LE gsb0, 0x0 ;  /* 0x00008000000079c5 */ /* 0x000fe40000010000 */
[----:B------:R-:W-:-:S06]  /*3b60*/  WARPGROUP.ARRIVE ;  /* 0x00000000000079c5 */ /* 0x000fcc0000000000 */
[----:B------:R-:W-:Y:S01]  /*3b70*/  HGMMA.64x16x16.F32 R228, gdesc[UR4], R228, gsb0 ;  /* 0x0020000004e479f0 */ /* 0x000fe200080008e4 */
[----:B------:R-:W-:Y:S01]  /*3b80*/  UIADD3 UR10, UR35, 0x42, URZ ;  /* 0x00000042230a7890 */ /* 0x000fe2000fffe03f */
[----:B------:R-:W-:Y:S01]  /*3b90*/  UMOV UR8, UR4 ;  /* 0x0000000400087c82 */ /* 0x000fe20008000000 */
[----:B------:R-:W-:Y:S01]  /*3ba0*/  UMOV UR9, UR5 ;  /* 0x0000000500097c82 */ /* 0x000fe20008000000 */
[----:B------:R-:W-:Y:S01]  /*3bb0*/  UMOV UR11, 0x80000020 ;  /* 0x80000020000b7882 */ /* 0x000fe20000000000 */
        /* <DEDUP_REMOVED lines=69> */
[----:B------:R0:W-:Y:S04]  /*4010*/  STL.64 [R1+0x20], R228 ;  /* 0x000020e401007387 */ /* 0x0001e80000100a00 */
[----:B------:R1:W-:Y:S04]  /*4020*/  STL.64 [R1+0x28], R230 ;  /* 0x000028e601007387 */ /* 0x0003e80000100a00 */
[----:B------:R2:W-:Y:S04]  /*4030*/  STL.64 [R1+0x30], R232 ;  /* 0x000030e801007387 */ /* 0x0005e80000100a00 */
[----:B------:R3:W-:Y:S01]  /*4040*/  STL.64 [R1+0x38], R234 ;  /* 0x000038ea01007387 */ /* 0x0007e20000100a00 */
[----:B0-----:R-:W-:-:S02]  /*4050*/  IMAD.MOV.U32 R228, RZ, RZ, R12 ;  /* 0x000000ffffe47224 */ /* 0x001fc400078e000c */
[----:B------:R-:W-:Y:S02]  /*4060*/  IMAD.MOV.U32 R229, RZ, RZ, R11 ;  /* 0x000000ffffe57224 */ /* 0x000fe400078e000b */
[----:B-1----:R-:W-:Y:S02]  /*4070*/  IMAD.MOV.U32 R230, RZ, RZ, R10 ;  /* 0x000000ffffe67224 */ /* 0x002fe400078e000a */
[----:B------:R-:W-:Y:S02]  /*4080*/  IMAD.MOV.U32 R231, RZ, RZ, R9 ;  /* 0x000000ffffe77224 */ /* 0x000fe400078e0009 */
[----:B--2---:R-:W-:Y:S02]  /*4090*/  IMAD.MOV.U32 R232, RZ, RZ, R8 ;  /* 0x000000ffffe87224 */ /* 0x004fe400078e0008 */
[----:B------:R-:W-:Y:S02]  /*40a0*/  IMAD.MOV.U32 R233, RZ, RZ, R7 ;  /* 0x000000ffffe97224 */ /* 0x000fe400078e0007 */
[----:B---3--:R-:W-:-:S02]  /*40b0*/  IMAD.MOV.U32 R234, RZ, RZ, R6 ;  /* 0x000000ffffea7224 */ /* 0x008fc400078e0006 */
[----:B------:R-:W-:Y:S01]  /*40c0*/  IMAD.MOV.U32 R235, RZ, RZ, R4 ;  /* 0x000000ffffeb7224 */ /* 0x000fe200078e0004 */
[----:B------:R-:W-:Y:S01]  /*40d0*/  UMOV UR4, UR28 ;  /* 0x0000001c00047c82 */ /* 0x000fe20008000000 */
[----:B------:R-:W-:Y:S01]  /*40e0*/  UMOV UR5, UR29 ;  /* 0x0000001d00057c82 */ /* 0x000fe20008000000 */
[----:B------:R-:W-:-:S03]  /*40f0*/  WARPGROUP.DEPBAR.LE gsb0, 0x0 ;  /* 0x00008000000079c5 */ /* 0x000fc60000010000 */
        /* <DEDUP_REMOVED lines=9> */
[----:B------:R-:W-:Y:S01]  /*4190*/  UIADD3 UR12, UR34, 0x402, URZ ;  /* 0x00000402220c7890 */ /* 0x000fe2000fffe03f */
[----:B------:R-:W-:-:S06]  /*41a0*/  UMOV UR5, 0x80000020 ;  /* 0x8000002000057882 */ /* 0x000fcc0000000000 */
        /* <DEDUP_REMOVED lines=68> */
[----:B------:R-:W-:Y:S03]  /*45f0*/  HGMMA.64x16x16.F32 R216, gdesc[UR4], R216, gsb0 ;  /* 0x0020000004d879f0 */ /* 0x000fe600080008d8 */
[----:B------:R-:W-:Y:S02]  /*4600*/  WARPGROUP.DEPBAR.LE gsb0, 0x0 ;  /* 0x00008000000079c5 */ /* 0x000fe40000010000 */
[----:B-1----:R-:W-:Y:S05]  /*4610*/  @!P0 BRA `(.L_x_27) ;  /* 0x0000000000048947 */ /* 0x002fea0003800000 */
[----:B------:R-:W-:Y:S01]  /*4620*/  BPT.TRAP 0x1 ;  /* 0x000000040000795c */ /* 0x000fe20000300000 */
.L_x_27:
[----:B------:R-:W2:Y:S01]  /*4630*/  LDL R6, [R1+0x64] ;  /* 0x0000640001067983 */ /* 0x000ea20000100800 */
[----:B------:R-:W-:Y:S01]  /*4640*/  ISETP.NE.AND P1, PT, R17, RZ, PT ;  /* 0x000000ff1100720c */ /* 0x000fe20003f25270 */
[----:B------:R-:W-:Y:S01]  /*4650*/  IMAD.U32 R4, RZ, RZ, UR32 ;  /* 0x00000020ff047e24 */ /* 0x000fe2000f8e00ff */
[----:B------:R-:W-:-:S11]  /*4660*/  UISETP.GT.U32.AND UP0, UPT, UR38, 0x1, UPT ;  /* 0x000000012600788c */ /* 0x000fd6000bf04070 */
[----:B------:R-:W-:-:S05]  /*4670*/  @P1 LEA R4, R4, UR40, 0x3 ;  /* 0x0000002804041c11 */ /* 0x000fca000f8e18ff */
[----:B------:R-:W-:-:S05]  /*4680*/  @P1 VIADD R4, R4, 0x28 ;  /* 0x0000002804041836 */ /* 0x000fca0000000000 */
[----:B--2---:R-:W-:-:S04]  /*4690*/  @P1 PRMT R4, R6, 0x654, R4 ;  /* 0x0000065406041816 */ /* 0x004fc80000000004 */
[----:B------:R0:W-:Y:S01]  /*46a0*/  @P1 SYNCS.ARRIVE.TRANS64.RED.A1T0 RZ, [R4+URZ], RZ ;  /* 0x000000ff04ff19a7 */ /* 0x0001e2000810043f */
[----:B------:R-:W-:-:S13]  /*46b0*/  PLOP3.LUT P1, PT, PT, PT, UP0, 0x80, 0x0 ;  /* 0x000000000000781c */ /* 0x000fda0003f2f008 */
[----:B0-----:R-:W-:Y:S05]  /*46c0*/  @P1 BRA `(.L_x_28) ;  /* 0x0000000000041947 */ /* 0x001fea0003800000 */
[----:B------:R-:W-:Y:S01]  /*46d0*/  BPT.TRAP 0x1 ;  /* 0x000000040000795c */ /* 0x000fe20000300000 */
.L_x_28:
[----:B------:R-:W-:Y:S01]  /*46e0*/  UIADD3 UR33, UR33, 0x1, URZ ;  /* 0x0000000121217890 */ /* 0x000fe2000fffe03f */
[C---:B------:R-:W-:Y:S01]  /*46f0*/  ISETP.GT.AND P1, PT, R3.reuse, 0x1, PT ;  /* 0x000000010300780c */ /* 0x040fe20003f24270 */
[----:B------:R-:W-:Y:S01]  /*4700*/  UIADD3 UR32, UR32, 0x1, URZ ;  /* 0x0000000120207890 */ /* 0x000fe2000fffe03f */
[----:B------:R-:W-:Y:S01]  /*4710*/  VIADD R3, R3, 0xffffffff ;  /* 0xffffffff03037836 */ /* 0x000fe20000000000 */
[----:B------:R-:W-:Y:S02]  /*4720*/  UISETP.NE.AND UP0, UPT, UR33, 0x5, UPT ;  /* 0x000000052100788c */ /* 0x000fe4000bf05270 */
[----:B------:R-:W-:Y:S02]  /*4730*/  UISETP.NE.AND UP1, UPT, UR32, 0x5, UPT ;  /* 0x000000052000788c */ /* 0x000fe4000bf25270 */
[----:B------:R-:W-:Y:S02]  /*4740*/  USEL UR4, URZ, 0x1, UP0 ;  /* 0x000000013f047887 */ /* 0x000fe40008000000 */
[----:B------:R-:W-:-:S02]  /*4750*/  USEL UR33, UR33, URZ, UP0 ;  /* 0x0000003f21217287 */ /* 0x000fc40008000000 */
[----:B------:R-:W-:Y:S02]  /*4760*/  USEL UR32, UR32, URZ, UP1 ;  /* 0x0000003f20207287 */ /* 0x000fe40008800000 */
[----:B------:R-:W-:Y:S01]  /*4770*/  LOP3.LUT R5, R5, UR4, RZ, 0x3c, !PT ;  /* 0x0000000405057c12 */ /* 0x000fe2000f8e3cff */
[----:B------:R-:W-:Y:S09]  /*4780*/  @P1 BRA `(.L_x_29) ;  /* 0xffffffe400941947 */ /* 0x000ff2000383ffff */
.L_x_22:
[----:B------:R-:W0:Y:S02]  /*4790*/  LDC R3, c[0x0][0x28c] ;  /* 0x0000a300ff037b82 */ /* 0x000e240000000800 */
[----:B0-----:R-:W-:-:S13]  /*47a0*/  ISETP.GE.AND P1, PT, R3, 0x1, PT ;  /* 0x000000010300780c */ /* 0x001fda0003f26270 */
[----:B------:R-:W-:Y:S05]  /*47b0*/  @!P1 BRA `(.L_x_30) ;  /* 0x0000000000409947 */ /* 0x000fea0003800000 */
[----:B------:R-:W-:Y:S05]  /*47c0*/  @!P0 BRA `(.L_x_31) ;  /* 0x0000000000048947 */ /* 0x000fea0003800000 */
[----:B------:R-:W-:Y:S01]  /*47d0*/  BPT.TRAP 0x1 ;  /* 0x000000040000795c */ /* 0x000fe20000300000 */
.L_x_31:
[----:B------:R-:W2:Y:S01]  /*47e0*/  LDL R3, [R1+0x64] ;  /* 0x0000640001037983 */ /* 0x000ea20000100800 */
[----:B------:R-:W-:Y:S01]  /*47f0*/  ISETP.NE.AND P0, PT, R17, RZ, PT ;  /* 0x000000ff1100720c */ /* 0x000fe20003f05270 */
[----:B------:R-:W-:-:S12]  /*4800*/  UISETP.GT.U32.AND UP0, UPT, UR38, 0x1, UPT ;  /* 0x000000012600788c */ /* 0x000fd8000bf04070 */
[----:B------:R-:W-:-:S04]  /*4810*/  @P0 VIADD R0, R0, UR37 ;  /* 0x0000002500000c36 */ /* 0x000fc80008000000 */
[----:B------:R-:W-:-:S05]  /*4820*/  @P0 IMAD.WIDE.U32 R4, R0, -0x33333333, RZ ;  /* 0xcccccccd00040825 */ /* 0x000fca00078e00ff */
[----:B------:R-:W-:-:S05]  /*4830*/  @P0 SHF.R.U32.HI R5, RZ, 0x2, R5 ;  /* 0x00000002ff050819 */ /* 0x000fca0000011605 */
[----:B------:R-:W-:-:S05]  /*4840*/  @P0 IMAD R0, R5, -0x5, R0 ;  /* 0xfffffffb05000824 */ /* 0x000fca00078e0200 */
[----:B------:R-:W-:-:S05]  /*4850*/  @P0 LEA R0, R0, UR40, 0x3 ;  /* 0x0000002800000c11 */ /* 0x000fca000f8e18ff */
[----:B------:R-:W-:-:S05]  /*4860*/  @P0 VIADD R0, R0, 0x28 ;  /* 0x0000002800000836 */ /* 0x000fca0000000000 */
[----:B--2---:R-:W-:-:S04]  /*4870*/  @P0 PRMT R0, R3, 0x654, R0 ;  /* 0x0000065403000816 */ /* 0x004fc80000000000 */
[----:B------:R0:W-:Y:S01]  /*4880*/  @P0 SYNCS.ARRIVE.TRANS64.RED.A1T0 RZ, [R0+URZ], RZ ;  /* 0x000000ff00ff09a7 */ /* 0x0001e2000810043f */
[----:B------:R-:W-:-:S13]  /*4890*/  PLOP3.LUT P0, PT, PT, PT, UP0, 0x80, 0x0 ;  /* 0x000000000000781c */ /* 0x000fda0003f0f008 */
[----:B0-----:R-:W-:Y:S05]  /*48a0*/  @P0 BRA `(.L_x_30) ;  /* 0x0000000000040947 */ /* 0x001fea0003800000 */
[----:B------:R-:W-:Y:S01]  /*48b0*/  BPT.TRAP 0x1 ;  /* 0x000000040000795c */ /* 0x000fe20000300000 */
.L_x_30:
[----:B------:R-:W0:Y:S01]  /*48c0*/  S2R R6, SR_TID.X ;  /* 0x0000000000067919 */ /* 0x000e220000002100 */
[----:B------:R-:W-:Y:S02]  /*48d0*/  UIMAD UR42, UR42, 0x70, URZ ;  /* 0x000000702a2a78a4 */ /* 0x000fe4000f8e023f */
[----:B------:R-:W-:Y:S01]  /*48e0*/  USHF.R.S32.HI UR10, URZ, 0x1f, UR41 ;  /* 0x0000001f3f0a7899 */ /* 0x000fe20008011429 */
[----:B------:R-:W-:Y:S01]  /*48f0*/  ULDC.64 UR8, c[0x0][0x5d0] ;  /* 0x0001740000087ab9 */ /* 0x000fe20000000a00 */
[----:B------:R-:W-:Y:S02]  /*4900*/  UIMAD.WIDE UR6, UR43, 0x200, URZ ;  /* 0x000002002b0678a5 */ /* 0x000fe4000f8e023f */
[----:B------:R-:W-:Y:S01]  /*4910*/  IMAD.U32 R237, RZ, RZ, UR42 ;  /* 0x0000002affed7e24 */ /* 0x000fe2000f8e00ff */
[----:B------:R-:W-:Y:S02]  /*4920*/  UIMAD UR4, UR10, UR8, URZ ;  /* 0x000000080a0472a4 */ /* 0x000fe4000f8e023f */
[----:B------:R-:W-:Y:S01]  /*4930*/  IMAD.U32 R9, RZ, RZ, UR8 ;  /* 0x00000008ff097e24 */ /* 0x000fe2000f8e00ff */
[----:B------:R-:W-:-:S02]  /*4940*/  USHF.L.U32 UR43, UR43, 0x9, URZ ;  /* 0x000000092b2b7899 */ /* 0x000fc4000800063f */
[----:B------:R-:W-:Y:S01]  /*4950*/  UIMAD UR4, UR41, UR9, UR4 ;  /* 0x00000009290472a4 */ /* 0x000fe2000f8e0204 */
[----:B------:R-:W-:Y:S01]  /*4960*/  ULDC UR8, c[0x0][0x284] ;  /* 0x0000a10000087ab9 */ /* 0x000fe20000000800 */
[----:B------:R-:W-:Y:S02]  /*4970*/  UIADD3 UR37, UR39, UR37, URZ ;  /* 0x0000002527257290 */ /* 0x000fe4000fffe03f */
[----:B------:R-:W-:Y:S02]  /*4980*/  UISETP.GE.U32.AND UP2, UPT, UR39, 0x5, UPT ;  /* 0x000000052700788c */ /* 0x000fe4000bf46070 */
[----:B------:R-:W-:-:S04]  /*4990*/  UISETP.GT.U32.AND UP1, UPT, UR37, 0x4, UPT ;  /* 0x000000042500788c */ /* 0x000fc8000bf24070 */
[----:B------:R-:W-:Y:S01]  /*49a0*/  UISETP.LT.U32.AND UP1, UPT, UR39, 0x5, UP1 ;  /* 0x000000052700788c */ /* 0x000fe20008f21070 */
[----:B0-----:R-:W-:Y:S01]  /*49b0*/  IMAD.SHL.U32 R236, R6, 0x2, RZ ;  /* 0x0000000206ec7824 */ /* 0x001fe200078e00ff */
[--C-:B------:R-:W-:Y:S02]  /*49c0*/  SHF.R.U32.HI R3, RZ, 0x7, R6.reuse ;  /* 0x00000007ff037819 */ /* 0x100fe40000011606 */
[----:B------:R-:W-:Y:S02]  /*49d0*/  SHF.R.U32.HI R7, RZ, 0x2, R6 ;  /* 0x00000002ff077819 */ /* 0x000fe40000011606 */
[----:B------:R-:W-:Y:S02]  /*49e0*/  LOP3.LUT R236, R237, 0x6, R236, 0xf8, !PT ;  /* 0x00000006edec7812 */ /* 0x000fe400078ef8ec */
[----:B------:R-:W-:Y:S02]  /*49f0*/  LOP3.LUT R3, R3, 0x1, RZ, 0xc0, !PT ;  /* 0x0000000103037812 */ /* 0x000fe400078ec0ff */
[----:B------:R-:W-:-:S02]  /*4a00*/  SHF.R.S32.HI R237, RZ, 0x1f, R236 ;  /* 0x0000001fffed7819 */ /* 0x000fc400000114ec */
[----:B------:R-:W-:Y:S01]  /*4a10*/  LOP3.LUT R0, R6, 0x60, RZ, 0xc0, !PT ;  /* 0x0000006006007812 */ /* 0x000fe200078ec0ff */
[----:B------:R-:W-:Y:S01]  /*4a20*/  IMAD.SHL.U32 R4, R3, 0x40, RZ ;  /* 0x0000004003047824 */ /* 0x000fe200078e00ff */
[----:B------:R-:W-:Y:S01]  /*4a30*/  LOP3.LUT R7, R7, 0x7, RZ, 0xc0, !PT ;  /* 0x0000000707077812 */ /* 0x000fe200078ec0ff */
[----:B------:R-:W-:Y:S01]  /*4a40*/  IMAD.WIDE.U32 R8, R9, UR41, R236 ;  /* 0x0000002909087c25 */ /* 0x000fe2000f8e00ec */
[----:B------:R-:W-:Y:S02]  /*4a50*/  SHF.R.U32.HI R0, RZ, 0x1, R0 ;  /* 0x00000001ff007819 */ /* 0x000fe40000011600 */
[--C-:B------:R-:W-:Y:S01]  /*4a60*/  LOP3.LUT R5, R4, 0x40, R7.reuse, 0xe2, !PT ;  /* 0x0000004004057812 */ /* 0x100fe200078ee207 */
[----:B------:R-:W-:Y:S01]  /*4a70*/  VIADD R9, R9, UR4 ;  /* 0x0000000409097c36 */ /* 0x000fe20008000000 */
[----:B------:R-:W-:Y:S01]  /*4a80*/  IADD3 R4, RZ, -R0, -R7 ;  /* 0x80000000ff047210 */ /* 0x000fe20007ffe807 */
[----:B------:R-:W-:Y:S01]  /*4a90*/  ULDC UR4, c[0x0][0x288] ;  /* 0x0000a20000047ab9 */ /* 0x000fe20000000800 */
[----:B------:R-:W-:Y:S01]  /*4aa0*/  LOP3.LUT R13, R5, UR6, R0, 0xfe, !PT ;  /* 0x00000006050d7c12 */ /* 0x000fe2000f8efe00 */
[----:B------:R-:W-:Y:S01]  /*4ab0*/  UISETP.GE.AND UP0, UPT, UR42, UR4, UPT ;  /* 0x000000042a00728c */ /* 0x000fe2000bf06270 */
[----:B------:R-:W-:-:S02]  /*4ac0*/  IMAD.U32 R0, RZ, RZ, UR8 ;  /* 0x00000008ff007e24 */ /* 0x000fc4000f8e00ff */
[----:B------:R-:W-:Y:S01]  /*4ad0*/  IMAD R3, R3, -0x40, R4 ;  /* 0xffffffc003037824 */ /* 0x000fe200078e0204 */
[----:B------:R-:W-:Y:S01]  /*4ae0*/  UISETP.GE.OR UP0, UPT, UR43, UR8, UP0 ;  /* 0x000000082b00728c */ /* 0x000fe20008706670 */
[----:B------:R0:W-:Y:S01]  /*4af0*/  STL [R1+0x60], R13 ;  /* 0x0000600d01007387 */ /* 0x0001e20000100800 */
[----:B------:R-:W-:Y:S01]  /*4b00*/  IMAD.MOV.U32 R4, RZ, RZ, -0x2 ;  /* 0xfffffffeff047424 */ /* 0x000fe200078e00ff */
[----:B------:R-:W-:Y:S01]  /*4b10*/  USEL UR8, URZ, 0x1, !UP1 ;  /* 0x000000013f087887 */ /* 0x000fe2000c800000 */
[----:B------:R-:W-:Y:S01]  /*4b20*/  IADD3 R3, R0, -UR43, R3 ;  /* 0x8000002b00037c10 */ /* 0x000fe2000fffe003 */
[----:B------:R-:W-:Y:S01]  /*4b30*/  UMOV UR43, 0xffffffff ;  /* 0xffffffff002b7882 */ /* 0x000fe20000000000 */
[----:B------:R-:W-:Y:S01]  /*4b40*/  LOP3.LUT R0, R6, 0x3, RZ, 0xc0, !PT ;  /* 0x0000000306007812 */ /* 0x000fe200078ec0ff */
[----:B------:R-:W-:Y:S01]  /*4b50*/  ULOP3.LUT UR36, UR36, UR8, URZ, 0x3c, !UPT ;  /* 0x0000000824247292 */ /* 0x000fe2000f8e3c3f */
[----:B------:R-:W-:-:S03]  /*4b60*/  PLOP3.LUT P0, PT, PT, PT, UP0, 0x80, 0x0 ;  /* 0x000000000000781c */ /* 0x000fc60003f0f008 */
[----:B------:R-:W-:Y:S01]  /*4b70*/  IMAD R0, R0, R4, UR4 ;  /* 0x0000000400007e24 */ /* 0x000fe2000f8e0204 */
[----:B------:R-:W-:-:S03]  /*4b80*/  UIMAD.WIDE.U32 UR4, UR37, -0x33333333, URZ ;  /* 0xcccccccd250478a5 */ /* 0x000fc6000f8e003f */
[----:B------:R-:W-:Y:S01]  /*4b90*/  VIADD R0, R0, -UR42 ;  /* 0x8000002a00007c36 */ /* 0x000fe20008000000 */
[----:B------:R-:W-:-:S04]  /*4ba0*/  USHF.R.U32.HI UR4, URZ, 0x2, UR5 ;  /* 0x000000023f047899 */ /* 0x000fc80008011605 */
[----:B------:R-:W-:Y:S02]  /*4bb0*/  UIMAD UR37, UR4, -0x5, UR37 ;  /* 0xfffffffb042578a4 */ /* 0x000fe4000f8e0225 */
[----:B------:R-:W-:Y:S01]  /*4bc0*/  @UP2 ULOP3.LUT UR36, UR36, 0x1, UR4, 0x78, !UPT ;  /* 0x0000000124242892 */ /* 0x000fe2000f8e7804 */
[----:B0-----:R-:W-:Y:S11]  /*4bd0*/  @P0 BRA `(.L_x_32) ;  /* 0x000000ec00a00947 */ /* 0x001ff60003800000 */
[----:B-----5:R-:W-:Y:S01]  /*4be0*/  FSETP.NEU.AND P2, PT, R16, RZ, PT ;  /* 0x000000ff1000720b */ /* 0x020fe20003f4d000 */
[----:B------:R-:W-:Y:S01]  /*4bf0*/  ULDC.64 UR8, c[0x0][0x5c8] ;  /* 0x0001720000087ab9 */ /* 0x000fe20000000a00 */
[----:B------:R-:W-:Y:S01]  /*4c00*/  ISETP.GT.AND P0, PT, R0, RZ, PT ;  /* 0x000000ff0000720c */ /* 0x000fe20003f04270 */
[----:B------:R-:W-:Y:S01]  /*4c10*/  UIMAD UR4, UR7, UR8, URZ ;  /* 0x00000008070472a4 */ /* 0x000fe2000f8e023f */
[----:B------:R-:W-:Y:S01]  /*4c20*/  IMAD.U32 R12, RZ, RZ, UR9 ;  /* 0x00000009ff0c7e24 */ /* 0x000fe2000f8e00ff */
[----:B------:R-:W-:Y:S01]  /*4c30*/  BSSY B0, `(.L_x_32) ;  /* 0x0000ee2000007945 */ /* 0x000fe20003800000 */
[----:B------:R-:W-:Y:S01]  /*4c40*/  IMAD.WIDE.U32 R8, R13, UR8, R8 ;  /* 0x000000080d087c25 */ /* 0x000fe2000f8e0008 */
[----:B------:R-:W-:-:S03]  /*4c50*/  ISETP.GT.AND P1, PT, R3, RZ, P0 ;  /* 0x000000ff0300720c */ /* 0x000fc60000724270 */
[----:B------:R-:W-:-:S04]  /*4c60*/  IMAD R12, R13, R12, UR4 ;  /* 0x000000040d0c7e24 */ /* 0x000fc8000f8e020c */
[----:B------:R-:W-:Y:S01]  /*4c70*/  IMAD.IADD R12, R9, 0x1, R12 ;  /* 0x00000001090c7824 */ /* 0x000fe200078e020c */
[----:B------:R-:W-:Y:S06]  /*4c80*/  @!P2 BRA `(.L_x_33) ;  /* 0x000000ac00e0a947 */ /* 0x000fec0003800000 */
[----:B------:R-:W0:Y:S01]  /*4c90*/  LDC.64 R4, c[0x0][0x5b0] ;  /* 0x00016c00ff047b82 */ /* 0x000e220000000a00 */
[----:B------:R-:W2:Y:S07]  /*4ca0*/  LDL.LU R10, [R1+0x20] ;  /* 0x00002000010a7983 */ /* 0x000eae0000300800 */
[----:B------:R-:W1:Y:S08]  /*4cb0*/  LDC.64 R6, c[0x0][0x5b8] ;  /* 0x00016e00ff067b82 */ /* 0x000e700000000a00 */
[----:B------:R-:W3:Y:S01]  /*4cc0*/  LDC.64 R20, c[0x0][0x5a8] ;  /* 0x00016a00ff147b82 */ /* 0x000ee20000000a00 */
[----:B0-----:R-:W-:Y:S01]  /*4cd0*/  IMAD.MOV.U32 R11, RZ, RZ, R4 ;  /* 0x000000ffff0b7224 */ /* 0x001fe200078e0004 */
[----:B------:R0:W-:Y:S01]  /*4ce0*/  STL.64 [R1+0x40], R4 ;  /* 0x0000400401007387 */ /* 0x0001e20000100a00 */
[----:B------:R-:W-:-:S03]  /*4cf0*/  IMAD.MOV.U32 R23, RZ, RZ, R5 ;  /* 0x000000ffff177224 */ /* 0x000fc600078e0005 */
[----:B------:R-:W-:Y:S01]  /*4d00*/  R2UR UR4, R11 ;  /* 0x000000000b0472ca */ /* 0x000fe200000e0000 */
[----:B-1----:R-:W-:Y:S01]  /*4d10*/  IMAD.MOV.U32 R18, RZ, RZ, R6 ;  /* 0x000000ffff127224 */ /* 0x002fe200078e0006 */
[----:B------:R1:W-:Y:S01]  /*4d20*/  STL [R1+0x58], R6 ;  /* 0x0000580601007387 */ /* 0x0003e20000100800 */
[----:B0-----:R-:W-:Y:S02]  /*4d30*/  IMAD.MOV.U32 R5, RZ, RZ, R7 ;  /* 0x000000ffff057224 */ /* 0x001fe400078e0007 */
[----:B------:R-:W-:-:S08]  /*4d40*/  IMAD R4, R18, UR10, RZ ;  /* 0x0000000a12047c24 */ /* 0x000fd0000f8e02ff */
[----:B------:R-:W-:Y:S01]  /*4d50*/  UIMAD UR4, UR7, UR4, URZ ;  /* 0x00000004070472a4 */ /* 0x000fe2000f8e023f */
[----:B------:R-:W-:Y:S02]  /*4d60*/  IMAD R22, R5, UR41, R4 ;  /* 0x0000002905167c24 */ /* 0x000fe4000f8e0204 */
[----:B-1----:R-:W-:-:S03]  /*4d70*/  IMAD.WIDE.U32 R6, R18, UR41, R236 ;  /* 0x0000002912067c25 */ /* 0x002fc6000f8e00ec */
[----:B------:R-:W-:Y:S01]  /*4d80*/  STL [R1+0x5c], R22 ;  /* 0x00005c1601007387 */ /* 0x000fe20000100800 */
[----:B------:R-:W-:Y:S02]  /*4d90*/  IMAD.IADD R233, R7, 0x1, R22 ;  /* 0x0000000107e97824 */ /* 0x000fe400078e0216 */
[----:B------:R-:W-:Y:S01]  /*4da0*/  IMAD.MOV.U32 R232, RZ, RZ, R6 ;  /* 0x000000ffffe87224 */ /* 0x000fe200078e0006 */
[----:B------:R3:W-:Y:S01]  /*4db0*/  STL.64 [R1+0x50], R6 ;  /* 0x0000500601007387 */ /* 0x0007e20000100a00 */
[C---:B------:R-:W-:Y:S01]  /*4dc0*/  IMAD R15, R13.reuse, R23, UR4 ;  /* 0x000000040d0f7e24 */ /* 0x040fe2000f8e0217 */
[----:B------:R-:W-:Y:S01]  /*4dd0*/  ULDC.64 UR4, c[0x0][0x5c0] ;  /* 0x0001700000047ab9 */ /* 0x000fe20000000a00 */
[----:B------:R-:W-:Y:S01]  /*4de0*/  IMAD.WIDE.U32 R4, R13, R11, R232 ;  /* 0x0000000b0d047225 */ /* 0x000fe200078e00e8 */
[----:B------:R0:W-:Y:S03]  /*4df0*/  STL.64 [R1+0x48], R232 ;  /* 0x000048e801007387 */ /* 0x0001e60000100a00 */
[----:B------:R-:W-:Y:S01]  /*4e00*/  IMAD.IADD R5, R5, 0x1, R15 ;  /* 0x0000000105057824 */ /* 0x000fe200078e020f */
[----:B------:R0:W-:Y:S01]  /*4e10*/  STL [R1+0x68], R15 ;  /* 0x0000680f01007387 */ /* 0x0001e20000100800 */
[----:B---3--:R-:W-:-:S04]  /*4e20*/  LEA R6, P2, R4, R20, 0x1 ;  /* 0x0000001404067211 */ /* 0x008fc800078408ff */
[----:B------:R-:W-:-:S05]  /*4e30*/  LEA.HI.X R7, R4, R21, R5, 0x1, P2 ;  /* 0x0000001504077211 */ /* 0x000fca00010f0c05 */
[----:B------:R1:W3:Y:S01]  /*4e40*/  @P1 LDG.E.LTC128B.U16 R14, desc[UR50][R6.64] ;  /* 0x00000032060e1981 */ /* 0x0002e2000c1e1520 */
[----:B------:R-:W-:-:S04]  /*4e50*/  IMAD.WIDE.U32 R4, R13, R11, R236 ;  /* 0x0000000b0d047225 */ /* 0x000fc800078e00ec */
[----:B------:R-:W-:Y:S01]  /*4e60*/  IMAD.IADD R5, R15, 0x1, R5 ;  /* 0x000000010f057824 */ /* 0x000fe200078e0205 */
[----:B-1----:R-:W-:Y:S01]  /*4e70*/  LEA R6, P2, R8, UR4, 0x1 ;  /* 0x0000000408067c11 */ /* 0x002fe2000f8408ff */
[----:B---3--:R-:W-:-:S05]  /*4e80*/  HADD2.F32 R7, -RZ, R14.H0_H0 ;  /* 0x2000000eff077230 */ /* 0x008fca0000004100 */
[----:B------:R-:W-:-:S04]  /*4e90*/  FMUL R7, R7, R16 ;  /* 0x0000001007077220 */ /* 0x000fc80000400000 */
[----:B--2---:R-:W-:Y:S01]  /*4ea0*/  FFMA R9, R10, R2, R7 ;  /* 0x000000020a097223 */ /* 0x004fe20000000007 */
[----:B------:R-:W-:Y:S01]  /*4eb0*/  LEA.HI.X R7, R8, UR5, R12, 0x1, P2 ;  /* 0x0000000508077c11 */ /* 0x000fe200090f0c0c */
[----:B------:R-:W-:Y:S01]  /*4ec0*/  IMAD.WIDE.U32 R10, R18, UR41, R4 ;  /* 0x00000029120a7c25 */ /* 0x000fe2000f8e0004 */
[----:B------:R-:W2:Y:S01]  /*4ed0*/  LDL R12, [R1+0x40] ;  /* 0x00004000010c7983 */ /* 0x000ea20000100800 */
[----:B------:R-:W-:Y:S01]  /*4ee0*/  ISETP.GT.AND P3, PT, R0, 0x1, PT ;  /* 0x000000010000780c */ /* 0x000fe20003f64270 */
[----:B------:R-:W-:Y:S01]  /*4ef0*/  BSSY B1, `(.L_x_34) ;  /* 0x000000c000017945 */ /* 0x000fe20003800000 */
[----:B------:R-:W-:Y:S01]  /*4f00*/  F2FP.F16.F32.PACK_AB R5, RZ, R9 ;  /* 0x00000009ff05723e */ /* 0x000fe200000000ff */
[----:B------:R-:W-:Y:S01]  /*4f10*/  IMAD.IADD R8, R22, 0x1, R11 ;  /* 0x0000000116087824 */ /* 0x000fe200078e020b */
[----:B------:R-:W-:Y:S02]  /*4f20*/  ISETP.GT.AND P2, PT, R3, RZ, P3 ;  /* 0x000000ff0300720c */ /* 0x000fe40001f44270 */
[----:B------:R-:W-:-:S02]  /*4f30*/  PRMT R9, R5, 0x7610, R9 ;  /* 0x0000761005097816 */ /* 0x000fc40000000009 */
[----:B------:R-:W-:-:S03]  /*4f40*/  LEA R4, P4, R10, R20, 0x1 ;  /* 0x000000140a047211 */ /* 0x000fc600078808ff */
[----:B------:R0:W-:Y:S01]  /*4f50*/  @P1 STG.E.U16 desc[UR50][R6.64], R9 ;  /* 0x0000000906001986 */ /* 0x0001e2000c101532 */
[----:B------:R-:W-:Y:S02]  /*4f60*/  LEA.HI.X R5, R10, R21, R8, 0x1, P4 ;  /* 0x000000150a057211 */ /* 0x000fe400020f0c08 */
[C---:B--2---:R-:W-:Y:S01]  /*4f70*/  SHF.L.U64.HI R235, R12.reuse, 0x3, R23 ;  /* 0x000000030ceb7819 */ /* 0x044fe20000010217 */
[----:B------:R-:W-:Y:S02]  /*4f80*/  IMAD.SHL.U32 R234, R12, 0x8, RZ ;  /* 0x000000080cea7824 */ /* 0x000fe400078e00ff */
[----:B0-----:R-:W-:Y:S05]  /*4f90*/  @!P2 BRA `(.L_x_35) ;  /* 0x000000000004a947 */ /* 0x001fea0003800000 */
[----:B------:R0:W5:Y:S02]  /*4fa0*/  LDG.E.LTC128B.U16 R14, desc[UR50][R4.64+0x2] ;  /* 0x00000232040e7981 */ /* 0x000164000c1e1520 */
.L_x_35:
[----:B------:R-:W-:Y:S05]  /*4fb0*/  BSYNC B1 ;  /* 0x0000000000017941 */ /* 0x000fea0003800000 */
.L_x_34:
[----:B------:R0:W-:Y:S04]  /*4fc0*/  STL.64 [R1+0x88], R4 ;  /* 0x0000880401007387 */ /* 0x0001e80000100a00 */
[----:B------:R-:W2:Y:S04]  /*4fd0*/  LDL R10, [R1+0x24] ;  /* 0x00002400010a7983 */ /* 0x000ea80000100800 */
[----:B0-----:R-:W3:Y:S01]  /*4fe0*/  LDL.64 R4, [R1+0x50] ;  /* 0x0000500001047983 */ /* 0x001ee20000100a00 */
[----:B-----5:R-:W-:Y:S02]  /*4ff0*/  HADD2.F32 R8, -RZ, R14.H0_H0 ;  /* 0x2000000eff087230 */ /* 0x020fe40000004100 */
[----:B------:R-:W-:Y:S01]  /*5000*/  IMAD.WIDE.U32 R12, R13, R12, R234 ;  /* 0x0000000c0d0c7225 */ /* 0x000fe200078e00ea */
[----:B------:R-:W-:Y:S01]  /*5010*/  ISETP.GT.AND P1, PT, R3, 0x8, P0 ;  /* 0x000000080300780c */ /* 0x000fe20000724270 */
[----:B------:R-:W4:Y:S02]  /*5020*/  LDL.LU R19, [R1+0x28] ;  /* 0x0000280001137983 */ /* 0x000f240000300800 */
[----:B------:R-:W-:Y:S01]  /*5030*/  FMUL R8, R8, R16 ;  /* 0x0000001008087220 */ /* 0x000fe20000400000 */
[----:B------:R-:W-:-:S03]  /*5040*/  IMAD.IADD R15, R15, 0x1, R13 ;  /* 0x000000010f0f7824 */ /* 0x000fc600078e020d */
[----:B--2---:R-:W-:Y:S01]  /*5050*/  FFMA R10, R10, R2, R8 ;  /* 0x000000020a0a7223 */ /* 0x004fe20000000008 */
[----:B---3--:R-:W-:-:S04]  /*5060*/  IADD3 R9, P4, R4, R12, RZ ;  /* 0x0000000c04097210 */ /* 0x008fc80007f9e0ff */
[----:B------:R-:W-:Y:S01]  /*5070*/  F2FP.F16.F32.PACK_AB R10, RZ, R10 ;  /* 0x0000000aff0a723e */ /* 0x000fe200000000ff */
[----:B------:R-:W5:Y:S01]  /*5080*/  LDL.LU.64 R4, [R1+0x88] ;  /* 0x0000880001047983 */ /* 0x000f620000300a00 */
[----:B------:R-:W-:Y:S01]  /*5090*/  IMAD.X R11, R15, 0x1, R233, P4 ;  /* 0x000000010f0b7824 */ /* 0x000fe200020e06e9 */
[----:B------:R-:W-:-:S04]  /*50a0*/  LEA R8, P4, R9, R20, 0x1 ;  /* 0x0000001409087211 */ /* 0x000fc800078808ff */
[----:B------:R-:W-:Y:S01]  /*50b0*/  LEA.HI.X R9, R9, R21, R11, 0x1, P4 ;  /* 0x0000001509097211 */ /* 0x000fe200020f0c0b */
[----:B------:R0:W-:Y:S04]  /*50c0*/  @P2 STG.E.U16 desc[UR50][R6.64+0x2], R10 ;  /* 0x0000020a06002986 */ /* 0x0001e8000c101532 */
[----:B------:R1:W2:Y:S01]  /*50d0*/  @P1 LDG.E.LTC128B.U16 R14, desc[UR50][R8.64] ;  /* 0x00000032080e1981 */ /* 0x0002a2000c1e1520 */
[----:B0-----:R-:W-:-:S05]  /*50e0*/  IADD3 R10, P2, R236, R12, RZ ;  /* 0x0000000cec0a7210 */ /* 0x001fca0007f5e0ff */
[----:B------:R-:W-:Y:S02]  /*50f0*/  IMAD.X R11, R237, 0x1, R15, P2 ;  /* 0x00000001ed0b7824 */ /* 0x000fe400010e060f */
[----:B------:R-:W-:-:S04]  /*5100*/  IMAD.WIDE.U32 R10, R18, UR41, R10 ;  /* 0x00000029120a7c25 */ /* 0x000fc8000f8e000a */
[----:B-1----:R-:W-:Y:S01]  /*5110*/  IMAD.IADD R9, R22, 0x1, R11 ;  /* 0x0000000116097824 */ /* 0x002fe200078e020b */
[----:B------:R-:W-:Y:S01]  /*5120*/  ISETP.GT.AND P5, PT, R3, 0x8, P3 ;  /* 0x000000080300780c */ /* 0x000fe20001fa4270 */
[----:B------:R-:W-:Y:S01]  /*5130*/  BSSY B1, `(.L_x_36) ;  /* 0x0000013000017945 */ /* 0x000fe20003800000 */
[----:B--2---:R-:W-:-:S05]  /*5140*/  HADD2.F32 R8, -RZ, R14.H0_H0 ;  /* 0x2000000eff087230 */ /* 0x004fca0000004100 */
[----:B------:R-:W-:Y:S01]  /*5150*/  FMUL R18, R8, R16 ;  /* 0x0000001008127220 */ /* 0x000fe20000400000 */
[----:B------:R-:W-:-:S04]  /*5160*/  LEA R8, P2, R10, R20, 0x1 ;  /* 0x000000140a087211 */ /* 0x000fc800078408ff */
[----:B------:R-:W-:Y:S01]  /*5170*/  LEA.HI.X R9, R10, R21, R9, 0x1, P2 ;  /* 0x000000150a097211 */ /* 0x000fe200010f0c09 */
[----:B------:R-:W-:Y:S02]  /*5180*/  IMAD.U32 R10, RZ, RZ, UR8 ;  /* 0x00000008ff0a7e24 */ /* 0x000fe4000f8e00ff */
[----:B----4-:R-:W-:Y:S01]  /*5190*/  FFMA R11, R19, R2, R18 ;  /* 0x00000002130b7223 */ /* 0x010fe20000000012 */
[----:B------:R-:W-:Y:S02]  /*51a0*/  IMAD.U32 R19, RZ, RZ, UR8 ;  /* 0x00000008ff137e24 */ /* 0x000fe4000f8e00ff */
[----:B------:R-:W-:Y:S02]  /*51b0*/  IMAD.U32 R18, RZ, RZ, UR9 ;  /* 0x00000009ff127e24 */ /* 0x000fe4000f8e00ff */
[----:B------:R-:W-:Y:S01]  /*51c0*/  IMAD.SHL.U32 R232, R10, 0x10, RZ ;  /* 0x000000100ae87824 */ /* 0x000fe200078e00ff */
[----:B------:R-:W-:Y:S02]  /*51d0*/  F2FP.F16.F32.PACK_AB R11, RZ, R11 ;  /* 0x0000000bff0b723e */ /* 0x000fe400000000ff */
[----:B------:R-:W-:-:S02]  /*51e0*/  SHF.L.U64.HI R22, R19, 0x4, R18 ;  /* 0x0000000413167819 */ /* 0x000fc40000010212 */
[----:B------:R-:W-:Y:S02]  /*51f0*/  IADD3 R10, P2, R232, R6, RZ ;  /* 0x00000006e80a7210 */ /* 0x000fe40007f5e0ff */
[----:B------:R-:W-:-:S03]  /*5200*/  PRMT R18, R11, 0x7610, R18 ;  /* 0x000076100b127816 */ /* 0x000fc60000000012 */
[----:B------:R-:W-:Y:S01]  /*5210*/  IMAD.X R11, R22, 0x1, R7, P2 ;  /* 0x00000001160b7824 */ /* 0x000fe200010e0607 */
[----:B------:R0:W-:Y:S04]  /*5220*/  STL [R1+0x20], R22 ;  /* 0x0000201601007387 */ /* 0x0001e80000100800 */
[----:B------:R0:W-:Y:S01]  /*5230*/  @P1 STG.E.U16 desc[UR50][R10.64], R18 ;  /* 0x000000120a001986 */ /* 0x0001e2000c101532 */
[----:B------:R-:W-:Y:S05]  /*5240*/  @!P5 BRA `(.L_x_37) ;  /* 0x000000000004d947 */ /* 0x000fea0003800000 */
[----:B------:R1:W5:Y:S02]  /*5250*/  LDG.E.LTC128B.U16 R14, desc[UR50][R8.64+0x2] ;  /* 0x00000232080e7981 */ /* 0x000364000c1e1520 */
.L_x_37:
[----:B------:R-:W-:Y:S05]  /*5260*/  BSYNC B1 ;  /* 0x0000000000017941 */ /* 0x000fea0003800000 */
.L_x_36:
[----:B------:R-:W2:Y:S01]  /*5270*/  LDL.LU R19, [R1+0x2c] ;  /* 0x00002c0001137983 */ /* 0x000ea20000300800 */
[----:B0----5:R-:W-:Y:S01]  /*5280*/  HADD2.F32 R18, -RZ, R14.H0_H0 ;  /* 0x2000000eff127230 */ /* 0x021fe20000004100 */
[----:B------:R-:W-:Y:S01]  /*5290*/  ISETP.GT.AND P2, PT, R0, 0x8, PT ;  /* 0x000000080000780c */ /* 0x000fe20003f44270 */
[----:B------:R-:W-:Y:S03]  /*52a0*/  BSSY B1, `(.L_x_38) ;  /* 0x0000008000017945 */ /* 0x000fe60003800000 */
[----:B------:R-:W-:Y:S01]  /*52b0*/  FMUL R18, R18, R16 ;  /* 0x0000001012127220 */ /* 0x000fe20000400000 */
[----:B------:R-:W-:-:S03]  /*52c0*/  ISETP.GT.AND P4, PT, R3, RZ, P2 ;  /* 0x000000ff0300720c */ /* 0x000fc60001784270 */
[----:B--2---:R-:W-:-:S05]  /*52d0*/  FFMA R18, R19, R2, R18 ;  /* 0x0000000213127223 */ /* 0x004fca0000000012 */
[----:B------:R-:W-:-:S05]  /*52e0*/  F2FP.F16.F32.PACK_AB R18, RZ, R18 ;  /* 0x00000012ff12723e */ /* 0x000fca00000000ff */
[----:B------:R0:W-:Y:S01]  /*52f0*/  @P5 STG.E.U16 desc[UR50][R10.64+0x2], R18 ;  /* 0x000002120a005986 */ /* 0x0001e2000c101532 */
[----:B------:R-:W-:Y:S05]  /*5300*/  @!P4 BRA `(.L_x_39) ;  /* 0x000000000004c947 */ /* 0x000fea0003800000 */
[----:B------:R2:W5:Y:S02]  /*5310*/  LDG.E.LTC128B.U16 R14, desc[UR50][R4.64+0x10] ;  /* 0x00001032040e7981 */ /* 0x000564000c1e1520 */
.L_x_39:
[----:B------:R-:W-:Y:S05]  /*5320*/  BSYNC B1 ;  /* 0x0000000000017941 */ /* 0x000fea0003800000 */
.L_x_38:
[----:B------:R-:W3:Y:S01]  /*5330*/  LDL.LU R19, [R1+0x30] ;  /* 0x0000300001137983 */ /* 0x000ee20000300800 */
[----:B0----5:R-:W-:Y:S01]  /*5340*/  HADD2.F32 R18, -RZ, R14.H0_H0 ;  /* 0x2000000eff127230 */ /* 0x021fe20000004100 */
[----:B------:R-:W-:Y:S01]  /*5350*/  ISETP.GT.AND P1, PT, R0, 0x9, PT ;  /* 0x000000090000780c */ /* 0x000fe20003f24270 */
[----:B------:R-:W-:Y:S03]  /*5360*/  BSSY B1, `(.L_x_40) ;  /* 0x0000008000017945 */ /* 0x000fe60003800000 */
[----:B------:R-:W-:Y:S01]  /*5370*/  FMUL R18, R18, R16 ;  /* 0x0000001012127220 */ /* 0x000fe20000400000 */
[----:B------:R-:W-:-:S03]  /*5380*/  ISETP.GT.AND P5, PT, R3, RZ, P1 ;  /* 0x000000ff0300720c */ /* 0x000fc60000fa4270 */
[----:B---3--:R-:W-:-:S05]  /*5390*/  FFMA R18, R19, R2, R18 ;  /* 0x0000000213127223 */ /* 0x008fca0000000012 */
[----:B------:R-:W-:-:S05]  /*53a0*/  F2FP.F16.F32.PACK_AB R18, RZ, R18 ;  /* 0x00000012ff12723e */ /* 0x000fca00000000ff */
[----:B------:R0:W-:Y:S01]  /*53b0*/  @P4 STG.E.U16 desc[UR50][R6.64+0x10], R18 ;  /* 0x0000101206004986 */ /* 0x0001e2000c101532 */
[----:B------:R-:W-:Y:S05]  /*53c0*/  @!P5 BRA `(.L_x_41) ;  /* 0x000000000004d947 */ /* 0x000fea0003800000 */
[----:B------:R3:W5:Y:S02]  /*53d0*/  LDG.E.LTC128B.U16 R14, desc[UR50][R4.64+0x12] ;  /* 0x00001232040e7981 */ /* 0x000764000c1e1520 */
.L_x_41:
[----:B------:R-:W-:Y:S05]  /*53e0*/  BSYNC B1 ;  /* 0x0000000000017941 */ /* 0x000fea0003800000 */
.L_x_40:
[----:B------:R-:W4:Y:S01]  /*53f0*/  LDL.LU R19, [R1+0x34] ;  /* 0x0000340001137983 */ /* 0x000f220000300800 */
[----:B0----5:R-:W-:Y:S01]  /*5400*/  HADD2.F32 R18, -RZ, R14.H0_H0 ;  /* 0x2000000eff127230 */ /* 0x021fe20000004100 */
[----:B------:R-:W-:Y:S01]  /*5410*/  ISETP.GT.AND P4, PT, R3, 0x8, P2 ;  /* 0x000000080300780c */ /* 0x000fe20001784270 */
[----:B------:R-:W-:Y:S03]  /*5420*/  BSSY B1, `(.L_x_42) ;  /* 0x0000007000017945 */ /* 0x000fe60003800000 */
[----:B------:R-:W-:-:S04]  /*5430*/  FMUL R18, R18, R16 ;  /* 0x0000001012127220 */ /* 0x000fc80000400000 */
[----:B----4-:R-:W-:-:S05]  /*5440*/  FFMA R18, R19, R2, R18 ;  /* 0x0000000213127223 */ /* 0x010fca0000000012 */
[----:B------:R-:W-:-:S05]  /*5450*/  F2FP.F16.F32.PACK_AB R18, RZ, R18 ;  /* 0x00000012ff12723e */ /* 0x000fca00000000ff */
[----:B------:R0:W-:Y:S01]  /*5460*/  @P5 STG.E.U16 desc[UR50][R6.64+0x12], R18 ;  /* 0x0000121206005986 */ /* 0x0001e2000c101532 */
[----:B------:R-:W-:Y:S05]  /*5470*/  @!P4 BRA `(.L_x_43) ;  /* 0x000000000004c947 */ /* 0x000fea0003800000 */
[----:B------:R4:W5:Y:S02]  /*5480*/  LDG.E.LTC128B.U16 R14, desc[UR50][R8.64+0x10] ;  /* 0x00001032080e7981 */ /* 0x000964000c1e1520 */
.L_x_43:
[----:B------:R-:W-:Y:S05]  /*5490*/  BSYNC B1 ;  /* 0x0000000000017941 */ /* 0x000fea0003800000 */
.L_x_42:
[----:B------:R-:W2:Y:S01]  /*54a0*/  LDL.LU R19, [R1+0x38] ;  /* 0x0000380001137983 */ /* 0x000ea20000300800 */
[----:B0----5:R-:W-:Y:S01]  /*54b0*/  HADD2.F32 R18, -RZ, R14.H0_H0 ;  /* 0x2000000eff127230 */ /* 0x021fe20000004100 */
[----:B------:R-:W-:Y:S01]  /*54c0*/  ISETP.GT.AND P5, PT, R3, 0x8, P1 ;  /* 0x000000080300780c */ /* 0x000fe20000fa4270 */
[----:B------:R-:W-:Y:S03]  /*54d0*/  BSSY B1, `(.L_x_44) ;  /* 0x0000007000017945 */ /* 0x000fe60003800000 */
[----:B------:R-:W-:-:S04]  /*54e0*/  FMUL R18, R18, R16 ;  /* 0x0000001012127220 */ /* 0x000fc80000400000 */
[----:B--2---:R-:W-:-:S05]  /*54f0*/  FFMA R18, R19, R2, R18 ;  /* 0x0000000213127223 */ /* 0x004fca0000000012 */
[----:B------:R-:W-:-:S05]  /*5500*/  F2FP.F16.F32.PACK_AB R18, RZ, R18 ;  /* 0x00000012ff12723e */ /* 0x000fca00000000ff */
[----:B------:R0:W-:Y:S01]  /*5510*/  @P4 STG.E.U16 desc[UR50][R10.64+0x10], R18 ;  /* 0x000010120a004986 */ /* 0x0001e2000c101532 */
[----:B------:R-:W-:Y:S05]  /*5520*/  @!P5 BRA `(.L_x_45) ;  /* 0x000000000004d947 */ /* 0x000fea0003800000 */
[----:B------:R2:W5:Y:S02]  /*5530*/  LDG.E.LTC128B.U16 R14, desc[UR50][R8.64+0x12] ;  /* 0x00001232080e7981 */ /* 0x000564000c1e1520 */
.L_x_45:
[----:B------:R-:W-:Y:S05]  /*5540*/  BSYNC B1 ;  /* 0x0000000000017941 */ /* 0x000fea0003800000 */
.L_x_44:
[----:B------:R-:W3:Y:S04]  /*5550*/  LDL.LU R233, [R1+0x3c] ;  /* 0x00003c0001e97983 */ /* 0x000ee80000300800 */
[----:B------:R1:W-:Y:S04]  /*5560*/  STL.64 [R1+0xa0], R8 ;  /* 0x0000a00801007387 */ /* 0x0003e80000100a00 */
[----:B-12-4-:R-:W2:Y:S04]  /*5570*/  LDL.64 R8, [R1+0x48] ;  /* 0x0000480001087983 */ /* 0x016ea80000100a00 */
[----:B------:R-:W4:Y:S04]  /*5580*/  LDL.LU R19, [R1] ;  /* 0x0000000001137983 */ /* 0x000f280000300800 */
[----:B------:R-:W-:Y:S04]  /*5590*/  STL.64 [R1+0x98], R6 ;  /* 0x0000980601007387 */ /* 0x000fe80000100a00 */
[----:B------:R1:W-:Y:S04]  /*55a0*/  STL [R1+0x90], R0 ;  /* 0x0000900001007387 */ /* 0x0003e80000100800 */
[----:B-1----:R-:W2:Y:S01]  /*55b0*/  LDL R0, [R1+0x40] ;  /* 0x0000400001007983 */ /* 0x002ea20000100800 */
[----:B------:R-:W-:-:S02]  /*55c0*/  IMAD.MOV.U32 R13, RZ, RZ, R15 ;  /* 0x000000ffff0d7224 */ /* 0x000fc400078e000f */
[----:B0----5:R-:W-:Y:S01]  /*55d0*/  HADD2.F32 R18, -RZ, R14.H0_H0 ;  /* 0x2000000eff127230 */ /* 0x021fe20000004100 */
[----:B------:R2:W-:Y:S01]  /*55e0*/  STL.64 [R1+0x88], R4 ;  /* 0x0000880401007387 */ /* 0x0005e20000100a00 */
[----:B------:R-:W-:-:S03]  /*55f0*/  IMAD R23, R23, 0x78, RZ ;  /* 0x0000007817177824 */ /* 0x000fc600078e02ff */
[----:B------:R-:W-:Y:S01]  /*5600*/  FMUL R18, R18, R16 ;  /* 0x0000001012127220 */ /* 0x000fe20000400000 */
[----:B------:R-:W-:-:S03]  /*5610*/  ISETP.GT.AND P4, PT, R3, 0x80, P0 ;  /* 0x000000800300780c */ /* 0x000fc60000784270 */
[----:B---3--:R-:W-:-:S05]  /*5620*/  FFMA R18, R233, R2, R18 ;  /* 0x00000002e9127223 */ /* 0x008fca0000000012 */
[----:B------:R-:W-:Y:S01]  /*5630*/  F2FP.F16.F32.PACK_AB R18, RZ, R18 ;  /* 0x00000012ff12723e */ /* 0x000fe200000000ff */
[----:B--2---:R-:W-:Y:S02]  /*5640*/  IMAD.WIDE.U32 R4, R0, 0x78, R12 ;  /* 0x0000007800047825 */ /* 0x004fe400078e000c */
[----:B------:R-:W2:Y:S02]  /*5650*/  LDL.64 R12, [R1+0x50] ;  /* 0x00005000010c7983 */ /* 0x000ea40000100a00 */
[----:B------:R-:W-:Y:S02]  /*5660*/  IMAD.IADD R6, R5, 0x1, R23 ;  /* 0x0000000105067824 */ /* 0x000fe400078e0217 */
[----:B------:R0:W-:Y:S04]  /*5670*/  @P5 STG.E.U16 desc[UR50][R10.64+0x12], R18 ;  /* 0x000012120a005986 */ /* 0x0001e8000c101532 */
[----:B------:R-:W-:Y:S04]  /*5680*/  STL [R1+0x44], R23 ;  /* 0x0000441701007387 */ /* 0x000fe80000100800 */
[----:B------:R1:W-:Y:S01]  /*5690*/  STL [R1+0x30], R6 ;  /* 0x0000300601007387 */ /* 0x0003e20000100800 */
[----:B0-----:R-:W-:-:S02]  /*56a0*/  PRMT R18, R14, 0x7610, R18 ;  /* 0x000076100e127816 */ /* 0x001fc40000000012 */
[----:B--2---:R-:W-:-:S05]  /*56b0*/  IADD3 R13, P5, R12, R4, RZ ;  /* 0x000000040c0d7210 */ /* 0x004fca0007fbe0ff */
[----:B------:R-:W-:Y:S01]  /*56c0*/  IMAD.X R15, R6, 0x1, R9, P5 ;  /* 0x00000001060f7824 */ /* 0x000fe200028e0609 */
[C---:B------:R-:W-:Y:S01]  /*56d0*/  LEA R12, P5, R13.reuse, R20, 0x1 ;  /* 0x000000140d0c7211 */ /* 0x040fe200078a08ff */
[----:B------:R-:W5:Y:S03]  /*56e0*/  LDL.LU.64 R8, [R1+0xa0] ;  /* 0x0000a00001087983 */ /* 0x000f660000300a00 */
[----:B------:R-:W-:Y:S02]  /*56f0*/  LEA.HI.X R13, R13, R21, R15, 0x1, P5 ;  /* 0x000000150d0d7211 */ /* 0x000fe400028f0c0f */
[----:B------:R-:W2:Y:S04]  /*5700*/  LDL R15, [R1+0x60] ;  /* 0x00006000010f7983 */ /* 0x000ea80000100800 */
[----:B------:R0:W3:Y:S02]  /*5710*/  @P4 LDG.E.LTC128B.U16 R18, desc[UR50][R12.64] ;  /* 0x000000320c124981 */ /* 0x0000e4000c1e1520 */
[----:B0-----:R-:W-:-:S04]  /*5720*/  IMAD.U32 R13, RZ, RZ, UR8 ;  /* 0x00000008ff0d7e24 */ /* 0x001fc8000f8e00ff */
[----:B-1----:R-:W-:-:S04]  /*5730*/  IMAD.WIDE.U32 R6, R13, 0xf0, R10 ;  /* 0x000000f00d067825 */ /* 0x002fc800078e000a */
[----:B------:R-:W-:Y:S01]  /*5740*/  @P4 IMAD.MOV.U32 R232, RZ, RZ, R6 ;  /* 0x000000ffffe84224 */ /* 0x000fe200078e0006 */
[----:B------:R0:W-:Y:S01]  /*5750*/  STL.64 [R1+0x28], R6 ;  /* 0x0000280601007387 */ /* 0x0001e20000100a00 */
[----:B---3--:R-:W-:-:S05]  /*5760*/  HADD2.F32 R12, -RZ, R18.H0_H0 ;  /* 0x20000012ff0c7230 */ /* 0x008fca0000004100 */
[----:B------:R-:W-:-:S04]  /*5770*/  FMUL R12, R12, R16 ;  /* 0x000000100c0c7220 */ /* 0x000fc80000400000 */
[----:B----4-:R-:W-:Y:S01]  /*5780*/  FFMA R12, R19, R2, R12 ;  /* 0x00000002130c7223 */ /* 0x010fe2000000000c */
[----:B------:R-:W-:-:S04]  /*5790*/  IMAD.U32 R19, RZ, RZ, UR9 ;  /* 0x00000009ff137e24 */ /* 0x000fc8000f8e00ff */
[----:B------:R-:W-:Y:S01]  /*57a0*/  IMAD R19, R19, 0xf0, RZ ;  /* 0x000000f013137824 */ /* 0x000fe200078e02ff */
[----:B------:R-:W-:-:S03]  /*57b0*/  F2FP.F16.F32.PACK_AB R12, RZ, R12 ;  /* 0x0000000cff0c723e */ /* 0x000fc600000000ff */
[----:B------:R-:W-:Y:S02]  /*57c0*/  IMAD.IADD R233, R7, 0x1, R19 ;  /* 0x0000000107e97824 */ /* 0x000fe400078e0213 */
[----:B0-----:R0:W5:Y:S04]  /*57d0*/  LDL.LU.64 R6, [R1+0x98] ;  /* 0x0000980001067983 */ /* 0x0011680000300a00 */
[----:B------:R1:W-:Y:S02]  /*57e0*/  @P4 STG.E.U16 desc[UR50][R232.64], R12 ;  /* 0x0000000ce8004986 */ /* 0x0003e4000c101532 */
[----:B-1----:R-:W-:-:S04]  /*57f0*/  IMAD.WIDE.U32 R12, R0, 0x78, R234 ;  /* 0x00000078000c7825 */ /* 0x002fc800078e00ea */
[----:B------:R-:W-:Y:S01]  /*5800*/  IMAD.IADD R23, R23, 0x1, R13 ;  /* 0x0000000117177824 */ /* 0x000fe200078e020d */
[----:B------:R2:W-:Y:S01]  /*5810*/  STL.64 [R1+0x78], R12 ;  /* 0x0000780c01007387 */ /* 0x0005e20000100a00 */
[----:B------:R-:W-:-:S04]  /*5820*/  IMAD.MOV.U32 R22, RZ, RZ, R12 ;  /* 0x000000ffff167224 */ /* 0x000fc800078e000c */
[----:B--2---:R-:W-:Y:S02]  /*5830*/  IMAD.WIDE.U32 R12, R15, R0, R22 ;  /* 0x000000000f0c7225 */ /* 0x004fe400078e0016 */
[----:B------:R0:W5:Y:S01]  /*5840*/  LDL.LU R0, [R1+0x90] ;  /* 0x0000900001007983 */ /* 0x0001620000300800 */
[----:B------:R-:W-:-:S03]  /*5850*/  IADD3 R14, P4, R236, R12, RZ ;  /* 0x0000000cec0e7210 */ /* 0x000fc60007f9e0ff */
[----:B------:R-:W2:Y:S04]  /*5860*/  LDL R15, [R1+0x68] ;  /* 0x00006800010f7983 */ /* 0x000ea80000100800 */
[----:B------:R-:W3:Y:S01]  /*5870*/  LDL R12, [R1+0x58] ;  /* 0x00005800010c7983 */ /* 0x000ee20000100800 */
[----:B--2---:R-:W-:-:S03]  /*5880*/  IADD3.X R15, R237, R15, R13, P4, !PT ;  /* 0x0000000fed0f7210 */ /* 0x004fc600027fe40d */
[----:B------:R-:W2:Y:S01]  /*5890*/  LDL R13, [R1+0x5c] ;  /* 0x00005c00010d7983 */ /* 0x000ea20000100800 */
[----:B---3--:R-:W-:-:S03]  /*58a0*/  IMAD.WIDE.U32 R14, R12, UR41, R14 ;  /* 0x000000290c0e7c25 */ /* 0x008fc6000f8e000e */
[----:B------:R-:W-:Y:S01]  /*58b0*/  LEA R12, P4, R14, R20, 0x1 ;  /* 0x000000140e0c7211 */ /* 0x000fe200078808ff */
[----:B------:R-:W-:Y:S01]  /*58c0*/  BSSY B1, `(.L_x_46) ;  /* 0x0000009000017945 */ /* 0x000fe20003800000 */
[----:B--2---:R-:W-:-:S05]  /*58d0*/  IMAD.IADD R13, R13, 0x1, R15 ;  /* 0x000000010d0d7824 */ /* 0x004fca00078e020f */
[----:B------:R-:W-:Y:S02]  /*58e0*/  LEA.HI.X R13, R14, R21, R13, 0x1, P4 ;  /* 0x000000150e0d7211 */ /* 0x000fe400020f0c0d */
[----:B------:R-:W-:Y:S02]  /*58f0*/  IADD3 R14, P5, R234, R4, RZ ;  /* 0x00000004ea0e7210 */ /* 0x000fe40007fbe0ff */
[----:B------:R0:W5:Y:S04]  /*5900*/  LDL.LU.64 R4, [R1+0x88] ;  /* 0x0000880001047983 */ /* 0x0001680000300a00 */
[----:B------:R0:W-:Y:S01]  /*5910*/  STL [R1], R14 ;  /* 0x0000000e01007387 */ /* 0x0001e20000100800 */
[----:B------:R-:W-:-:S13]  /*5920*/  ISETP.GT.AND P4, PT, R3, 0x80, P3 ;  /* 0x000000800300780c */ /* 0x000fda0001f84270 */
[----:B0-----:R-:W-:Y:S05]  /*5930*/  @!P4 BRA `(.L_x_47) ;  /* 0x000000000004c947 */ /* 0x001fea0003800000 */
[----:B------:R0:W5:Y:S02]  /*5940*/  LDG.E.LTC128B.U16 R18, desc[UR50][R12.64+0x2] ;  /* 0x000002320c127981 */ /* 0x000164000c1e1520 */
.L_x_47:
[----:B------:R-:W-:Y:S05]  /*5950*/  BSYNC B1 ;  /* 0x0000000000017941 */ /* 0x000fea0003800000 */
.L_x_46:
[----:B------:R-:W2:Y:S04]  /*5960*/  LDL R15, [R1+0x4] ;  /* 0x00000400010f7983 */ /* 0x000ea80000100800 */
[----:B------:R0:W-:Y:S04]  /*5970*/  STL.64 [R1+0xa0], R12 ;  /* 0x0000a00c01007387 */ /* 0x0001e80000100a00 */
[----:B0-----:R-:W3:Y:S04]  /*5980*/  LDL.64 R12, [R1] ;  /* 0x00000000010c7983 */ /* 0x001ee80000100a00 */
[----:B-----5:R0:W-:Y:S04]  /*5990*/  STL.64 [R1+0x98], R8 ;  /* 0x0000980801007387 */ /* 0x0201e80000100a00 */
[----:B0-----:R-:W4:Y:S04]  /*59a0*/  LDL.64 R8, [R1+0x48] ;  /* 0x0000480001087983 */ /* 0x001f280000100a00 */
[----:B------:R0:W-:Y:S04]  /*59b0*/  STL.64 [R1+0x90], R6 ;  /* 0x0000900601007387 */ /* 0x0001e80000100a00 */
[----:B0-----:R0:W2:Y:S01]  /*59c0*/  LDL.64 R6, [R1] ;  /* 0x0000000001067983 */ /* 0x0010a20000100a00 */
[----:B------:R-:W-:-:S05]  /*59d0*/  HADD2.F32 R14, -RZ, R18.H0_H0 ;  /* 0x20000012ff0e7230 */ /* 0x000fca0000004100 */
[----:B------:R-:W-:Y:S01]  /*59e0*/  FMUL R14, R14, R16 ;  /* 0x000000100e0e7220 */ /* 0x000fe20000400000 */
[----:B--2---:R-:W2:Y:S04]  /*59f0*/  LDL.LU R7, [R1+0x30] ;  /* 0x0000300001077983 */ /* 0x004ea80000300800 */
[----:B------:R1:W-:Y:S02]  /*5a00*/  STL.64 [R1+0x88], R4 ;  /* 0x0000880401007387 */ /* 0x0003e40000100a00 */
[----:B-1----:R-:W-:Y:S02]  /*5a10*/  FFMA R5, R15, R2, R14 ;  /* 0x000000020f057223 */ /* 0x002fe4000000000e */
[----:B------:R-:W4:Y:S01]  /*5a20*/  LDL.64 R14, [R1+0x50] ;  /* 0x00005000010e7983 */ /* 0x000f220000100a00 */
[----:B---3--:R-:W-:-:S03]  /*5a30*/  IMAD.MOV.U32 R6, RZ, RZ, R12 ;  /* 0x000000ffff067224 */ /* 0x008fc600078e000c */
[----:B------:R0:W5:Y:S01]  /*5a40*/  LDL.LU.64 R12, [R1+0xa0] ;  /* 0x0000a000010c7983 */ /* 0x0001620000300a00 */
[----:B------:R-:W-:Y:S01]  /*5a50*/  BSSY B1, `(.L_x_48) ;  /* 0x0000019000017945 */ /* 0x000fe20003800000 */
[----:B--2---:R-:W-:-:S05]  /*5a60*/  IMAD.X R7, R7, 0x1, R235, P5 ;  /* 0x0000000107077824 */ /* 0x004fca00028e06eb */
[----:B------:R1:W-:Y:S01]  /*5a70*/  STL [R1+0x4], R7 ;  /* 0x0000040701007387 */ /* 0x0003e20000100800 */
[----:B----4-:R-:W-:-:S05]  /*5a80*/  IADD3 R14, P5, R6, R14, RZ ;  /* 0x0000000e060e7210 */ /* 0x010fca0007fbe0ff */
[----:B------:R-:W-:Y:S01]  /*5a90*/  IMAD.X R15, R7, 0x1, R9, P5 ;  /* 0x00000001070f7824 */ /* 0x000fe200028e0609 */
[C---:B------:R-:W-:Y:S01]  /*5aa0*/  LEA R6, P5, R14.reuse, R20, 0x1 ;  /* 0x000000140e067211 */ /* 0x040fe200078a08ff */
[----:B------:R0:W5:Y:S03]  /*5ab0*/  LDL.LU.64 R8, [R1+0x98] ;  /* 0x0000980001087983 */ /* 0x0001660000300a00 */
[----:B-1----:R-:W-:Y:S01]  /*5ac0*/  LEA.HI.X R7, R14, R21, R15, 0x1, P5 ;  /* 0x000000150e077211 */ /* 0x002fe200028f0c0f */
[----:B------:R-:W-:Y:S01]  /*5ad0*/  IMAD.U32 R15, RZ, RZ, UR8 ;  /* 0x00000008ff0f7e24 */ /* 0x000fe2000f8e00ff */
[----:B------:R-:W-:-:S03]  /*5ae0*/  F2FP.F16.F32.PACK_AB R14, RZ, R5 ;  /* 0x00000005ff0e723e */ /* 0x000fc600000000ff */
[----:B------:R-:W-:Y:S01]  /*5af0*/  IMAD.WIDE.U32 R4, R15, 0xf0, R10 ;  /* 0x000000f00f047825 */ /* 0x000fe200078e000a */
[----:B------:R1:W-:Y:S03]  /*5b00*/  STL.64 [R1+0x38], R6 ;  /* 0x0000380601007387 */ /* 0x0003e60000100a00 */
[----:B------:R-:W-:Y:S01]  /*5b10*/  IMAD.IADD R15, R19, 0x1, R5 ;  /* 0x00000001130f7824 */ /* 0x000fe200078e0205 */
[----:B------:R-:W-:Y:S01]  /*5b20*/  PRMT R19, R14, 0x7610, R19 ;  /* 0x000076100e137816 */ /* 0x000fe20000000013 */
[----:B------:R-:W-:Y:S01]  /*5b30*/  IMAD.MOV.U32 R14, RZ, RZ, R4 ;  /* 0x000000ffff0e7224 */ /* 0x000fe200078e0004 */
[----:B-1----:R0:W5:Y:S01]  /*5b40*/  LDL.LU.64 R6, [R1+0x90] ;  /* 0x0000900001067983 */ /* 0x0021620000300a00 */
[----:B------:R-:W-:-:S03]  /*5b50*/  ISETP.GT.AND P5, PT, R3, 0x88, P0 ;  /* 0x000000880300780c */ /* 0x000fc600007a4270 */
[----:B------:R1:W-:Y:S04]  /*5b60*/  STL.64 [R1+0x30], R4 ;  /* 0x0000300401007387 */ /* 0x0003e80000100a00 */
[----:B------:R0:W-:Y:S04]  /*5b70*/  @P4 STG.E.U16 desc[UR50][R14.64+0x2], R19 ;  /* 0x000002130e004986 */ /* 0x0001e8000c101532 */
[----:B-1----:R0:W5:Y:S04]  /*5b80*/  LDL.LU.64 R4, [R1+0x88] ;  /* 0x0000880001047983 */ /* 0x0021680000300a00 */
[----:B------:R0:W-:Y:S01]  /*5b90*/  STL.S16 [R1+0x84], R18 ;  /* 0x0000841201007387 */ /* 0x0001e20000100600 */
[----:B------:R-:W-:Y:S05]  /*5ba0*/  @!P5 BRA `(.L_x_49) ;  /* 0x00000000000cd947 */ /* 0x000fea0003800000 */
[----:B0-----:R-:W2:Y:S04]  /*5bb0*/  LDL.LU.64 R18, [R1+0x38] ;  /* 0x0000380001127983 */ /* 0x001ea80000300a00 */
[----:B--2---:R-:W2:Y:S04]  /*5bc0*/  LDG.E.LTC128B.U16 R18, desc[UR50][R18.64] ;  /* 0x0000003212127981 */ /* 0x004ea8000c1e1520 */
[----:B--2---:R1:W-:Y:S02]  /*5bd0*/  STL [R1+0x84], R18 ;  /* 0x0000841201007387 */ /* 0x0043e40000100800 */
.L_x_49:
[----:B------:R-:W-:Y:S05]  /*5be0*/  BSYNC B1 ;  /* 0x0000000000017941 */ /* 0x000fea0003800000 */
.L_x_48:
[----:B-----5:R2:W-:Y:S04]  /*5bf0*/  STL.64 [R1+0xa8], R12 ;  /* 0x0000a80c01007387 */ /* 0x0205e80000100a00 */
[----:B--2---:R-:W2:Y:S04]  /*5c00*/  LDL.64 R12, [R1+0x28] ;  /* 0x00002800010c7983 */ /* 0x004ea80000100a00 */
[----:B------:R3:W-:Y:S04]  /*5c10*/  STL.64 [R1+0xa0], R10 ;  /* 0x0000a00a01007387 */ /* 0x0007e80000100a00 */
[----:B---3--:R-:W3:Y:S04]  /*5c20*/  LDL.LU R10, [R1+0x8] ;  /* 0x00000800010a7983 */ /* 0x008ee80000300800 */
[----:B------:R4:W-:Y:S04]  /*5c30*/  STL.64 [R1+0x98], R8 ;  /* 0x0000980801007387 */ /* 0x0009e80000100a00 */
[----:B----4-:R-:W4:Y:S04]  /*5c40*/  LDL.LU.64 R8, [R1+0x78] ;  /* 0x0000780001087983 */ /* 0x010f280000300a00 */
[----:B0-----:R-:W4:Y:S04]  /*5c50*/  LDL R19, [R1+0x60] ;  /* 0x0000600001137983 */ /* 0x001f280000100800 */
[----:B------:R0:W-:Y:S04]  /*5c60*/  STL.64 [R1+0x90], R6 ;  /* 0x0000900601007387 */ /* 0x0001e80000100a00 */
[----:B0-----:R-:W4:Y:S04]  /*5c70*/  LDL R6, [R1+0x68] ;  /* 0x0000680001067983 */ /* 0x001f280000100800 */
[----:B------:R-:W4:Y:S04]  /*5c80*/  LDL R7, [R1+0x58] ;  /* 0x0000580001077983 */ /* 0x000f280000100800 */
[----:B------:R0:W-:Y:S04]  /*5c90*/  STL [R1+0x8c], R4 ;  /* 0x00008c0401007387 */ /* 0x0001e80000100800 */
[----:B0-----:R-:W1:Y:S01]  /*5ca0*/  LDL.LU R4, [R1+0x84] ;  /* 0x0000840001047983 */ /* 0x001e620000300800 */
[----:B------:R-:W-:-:S03]  /*5cb0*/  IMAD.U32 R11, RZ, RZ, UR8 ;  /* 0x00000008ff0b7e24 */ /* 0x000fc6000f8e00ff */
[----:B------:R-:W-:Y:S01]  /*5cc0*/  STL [R1+0x88], R0 ;  /* 0x0000880001007387 */ /* 0x000fe20000100800 */
[----:B------:R-:W-:Y:S02]  /*5cd0*/  IMAD.SHL.U32 R11, R11, 0x10, RZ ;  /* 0x000000100b0b7824 */ /* 0x000fe400078e00ff */
[----:B-1----:R-:W-:-:S05]  /*5ce0*/  HADD2.F32 R18, -RZ, R4.H0_H0 ;  /* 0x20000004ff127230 */ /* 0x002fca0000004100 */
[----:B------:R-:W-:-:S04]  /*5cf0*/  FMUL R18, R18, R16 ;  /* 0x0000001012127220 */ /* 0x000fc80000400000 */
[----:B---3--:R-:W-:Y:S01]  /*5d00*/  FFMA R18, R10, R2, R18 ;  /* 0x000000020a127223 */ /* 0x008fe20000000012 */
[----:B--2---:R-:W-:Y:S02]  /*5d10*/  IADD3 R10, P4, R11, R12, RZ ;  /* 0x0000000c0b0a7210 */ /* 0x004fe40007f9e0ff */
[----:B------:R0:W5:Y:S02]  /*5d20*/  LDL.LU.64 R12, [R1+0xa8] ;  /* 0x0000a800010c7983 */ /* 0x0001640000300a00 */
[----:B------:R-:W-:Y:S02]  /*5d30*/  F2FP.F16.F32.PACK_AB R18, RZ, R18 ;  /* 0x00000012ff12723e */ /* 0x000fe400000000ff */
[----:B------:R-:W2:Y:S02]  /*5d40*/  LDL R11, [R1+0x20] ;  /* 0x00002000010b7983 */ /* 0x000ea40000100800 */
[----:B--2---:R-:W-:-:S05]  /*5d50*/  IMAD.X R11, R233, 0x1, R11, P4 ;  /* 0x00000001e90b7824 */ /* 0x004fca00020e060b */
[----:B------:R-:W-:Y:S04]  /*5d60*/  STL.64 [R1+0x70], R10 ;  /* 0x0000700a01007387 */ /* 0x000fe80000100a00 */
[----:B------:R1:W-:Y:S04]  /*5d70*/  @P5 STG.E.U16 desc[UR50][R10.64], R18 ;  /* 0x000000120a005986 */ /* 0x0003e8000c101532 */
[----:B-1----:R0:W5:Y:S04]  /*5d80*/  LDL.LU.64 R10, [R1+0xa0] ;  /* 0x0000a000010a7983 */ /* 0x0021680000300a00 */
[----:B------:R-:W2:Y:S01]  /*5d90*/  LDL R18, [R1+0x40] ;  /* 0x0000400001127983 */ /* 0x000ea20000100800 */
[----:B----4-:R-:W-:-:S05]  /*5da0*/  IADD3 R8, P4, R234, R8, RZ ;  /* 0x00000008ea087210 */ /* 0x010fca0007f9e0ff */
[----:B------:R-:W-:-:S05]  /*5db0*/  IMAD.X R9, R23, 0x1, R235, P4 ;  /* 0x0000000117097824 */ /* 0x000fca00020e06eb */
[----:B------:R1:W-:Y:S01]  /*5dc0*/  STL.64 [R1+0x78], R8 ;  /* 0x0000780801007387 */ /* 0x0003e20000100a00 */
[----:B--2---:R-:W-:-:S03]  /*5dd0*/  IMAD.WIDE.U32 R18, R19, R18, R8 ;  /* 0x0000001213127225 */ /* 0x004fc600078e0008 */
[----:B-1----:R0:W5:Y:S01]  /*5de0*/  LDL.LU.64 R8, [R1+0x98] ;  /* 0x0000980001087983 */ /* 0x0021620000300a00 */
[----:B------:R-:W-:-:S04]  /*5df0*/  IADD3 R18, P4, R236, R18, RZ ;  /* 0x00000012ec127210 */ /* 0x000fc80007f9e0ff */
[----:B------:R-:W-:-:S03]  /*5e00*/  IADD3.X R19, R237, R6, R19, P4, !PT ;  /* 0x00000006ed137210 */ /* 0x000fc600027fe413 */
[----:B------:R-:W-:-:S03]  /*5e10*/  IMAD.WIDE.U32 R6, R7, UR41, R18 ;  /* 0x0000002907067c25 */ /* 0x000fc6000f8e0012 */
[----:B------:R-:W2:Y:S01]  /*5e20*/  LDL R19, [R1+0x5c] ;  /* 0x00005c0001137983 */ /* 0x000ea20000100800 */
[----:B------:R-:W-:Y:S02]  /*5e30*/  PRMT R0, R4, 0x7610, R0 ;  /* 0x0000761004007816 */ /* 0x000fe40000000000 */
[----:B------:R-:W-:Y:S02]  /*5e40*/  LEA R18, P4, R6, R20, 0x1 ;  /* 0x0000001406127211 */ /* 0x000fe400078808ff */
[----:B------:R-:W-:Y:S01]  /*5e50*/  ISETP.GT.AND P5, PT, R3, 0x88, P3 ;  /* 0x000000880300780c */ /* 0x000fe20001fa4270 */
[----:B--2---:R-:W-:-:S05]  /*5e60*/  IMAD.IADD R19, R19, 0x1, R7 ;  /* 0x0000000113137824 */ /* 0x004fca00078e0207 */
[----:B------:R-:W-:Y:S02]  /*5e70*/  LEA.HI.X R19, R6, R21, R19, 0x1, P4 ;  /* 0x0000001506137211 */ /* 0x000fe400020f0c13 */
[----:B------:R0:W5:Y:S04]  /*5e80*/  LDL.LU.64 R6, [R1+0x90] ;  /* 0x0000900001067983 */ /* 0x0001680000300a00 */
[----:B------:R0:W5:Y:S04]  /*5e90*/  LDL.LU R4, [R1+0x8c] ;  /* 0x00008c0001047983 */ /* 0x0001680000300800 */
[----:B------:R1:W-:Y:S04]  /*5ea0*/  STL.S16 [R1+0x38], R0 ;  /* 0x0000380001007387 */ /* 0x0003e80000100600 */
[----:B-1----:R0:W5:Y:S01]  /*5eb0*/  LDL.LU R0, [R1+0x88] ;  /* 0x0000880001007983 */ /* 0x0021620000300800 */
[----:B------:R-:W-:Y:S04]  /*5ec0*/  BSSY B1, `(.L_x_50) ;  /* 0x0000006000017945 */ /* 0x000fe80003800000 */
[----:B------:R-:W-:Y:S05]  /*5ed0*/  @!P5 BRA `(.L_x_51) ;  /* 0x000000000010d947 */ /* 0x000fea0003800000 */
[----:B-----5:R1:W-:Y:S04]  /*5ee0*/  STL [R1+0x88], R0 ;  /* 0x0000880001007387 */ /* 0x0203e80000100800 */
[----:B-1----:R-:W2:Y:S04]  /*5ef0*/  LDG.E.LTC128B.U16 R0, desc[UR50][R18.64+0x2] ;  /* 0x0000023212007981 */ /* 0x002ea8000c1e1520 */
[----:B--2---:R1:W-:Y:S04]  /*5f00*/  STL [R1+0x38], R0 ;  /* 0x0000380001007387 */ /* 0x0043e80000100800 */
[----:B-1----:R1:W5:Y:S02]  /*5f10*/  LDL.LU R0, [R1+0x88] ;  /* 0x0000880001007983 */ /* 0x0023640000300800 */
.L_x_51:
[----:B------:R-:W-:Y:S05]  /*5f20*/  BSYNC B1 ;  /* 0x0000000000017941 */ /* 0x000fea0003800000 */
.L_x_50:
[----:B-----5:R2:W-:Y:S04]  /*5f30*/  STL.64 [R1+0xb0], R12 ;  /* 0x0000b00c01007387 */ /* 0x0205e80000100a00 */
[----:B--2---:R-:W2:Y:S04]  /*5f40*/  LDL.64 R12, [R1+0x30] ;  /* 0x00003000010c7983 */ /* 0x004ea80000100a00 */
[----:B------:R3:W-:Y:S04]  /*5f50*/  STL [R1+0xa8], R10 ;  /* 0x0000a80a01007387 */ /* 0x0007e80000100800 */
[----:B---3--:R-:W3:Y:S04]  /*5f60*/  LDL.LU R10, [R1+0xc] ;  /* 0x00000c00010a7983 */ /* 0x008ee80000300800 */
[----:B------:R-:W-:Y:S04]  /*5f70*/  STL [R1+0xa4], R9 ;  /* 0x0000a40901007387 */ /* 0x000fe80000100800 */
[----:B------:R-:W-:Y:S04]  /*5f80*/  STL [R1+0xa0], R8 ;  /* 0x0000a00801007387 */ /* 0x000fe80000100800 */
[----:B------:R-:W-:Y:S04]  /*5f90*/  STL.64 [R1+0x98], R6 ;  /* 0x0000980601007387 */ /* 0x000fe80000100a00 */
[----:B------:R-:W-:Y:S04]  /*5fa0*/  STL [R1+0x90], R5 ;  /* 0x0000900501007387 */ /* 0x000fe80000100800 */
[----:B------:R4:W-:Y:S04]  /*5fb0*/  STL [R1+0x8c], R4 ;  /* 0x00008c0401007387 */ /* 0x0009e80000100800 */
[----:B----4-:R-:W4:Y:S01]  /*5fc0*/  LDL.LU R4, [R1+0x38] ;  /* 0x0000380001047983 */ /* 0x010f220000300800 */
[----:B------:R-:W-:-:S03]  /*5fd0*/  IMAD.U32 R7, RZ, RZ, UR8 ;  /* 0x00000008ff077e24 */ /* 0x000fc6000f8e00ff */
[----:B------:R0:W-:Y:S01]  /*5fe0*/  STL [R1+0x88], R0 ;  /* 0x0000880001007387 */ /* 0x0001e20000100800 */
[----:B------:R-:W-:Y:S02]  /*5ff0*/  IMAD.SHL.U32 R7, R7, 0x10, RZ ;  /* 0x0000001007077824 */ /* 0x000fe400078e00ff */
[----:B----4-:R-:W-:-:S05]  /*6000*/  HADD2.F32 R6, -RZ, R4.H0_H0 ;  /* 0x20000004ff067230 */ /* 0x010fca0000004100 */
[----:B------:R-:W-:-:S04]  /*6010*/  FMUL R6, R6, R16 ;  /* 0x0000001006067220 */ /* 0x000fc80000400000 */
[----:B---3--:R-:W-:Y:S01]  /*6020*/  FFMA R10, R10, R2, R6 ;  /* 0x000000020a0a7223 */ /* 0x008fe20000000006 */
[----:B--2---:R-:W-:Y:S02]  /*6030*/  IADD3 R6, P4, R7, R12, RZ ;  /* 0x0000000c07067210 */ /* 0x004fe40007f9e0ff */
[----:B------:R2:W5:Y:S04]  /*6040*/  LDL.LU.64 R12, [R1+0xb0] ;  /* 0x0000b000010c7983 */ /* 0x0005680000300a00 */
[----:B------:R-:W3:Y:S01]  /*6050*/  LDL R7, [R1+0x20] ;  /* 0x0000200001077983 */ /* 0x000ee20000100800 */
[----:B------:R-:W-:-:S03]  /*6060*/  F2FP.F16.F32.PACK_AB R9, RZ, R10 ;  /* 0x0000000aff09723e */ /* 0x000fc600000000ff */
[----:B------:R2:W5:Y:S01]  /*6070*/  LDL.LU R10, [R1+0xa8] ;  /* 0x0000a800010a7983 */ /* 0x0005620000300800 */
[----:B------:R-:W-:Y:S02]  /*6080*/  PRMT R8, R9, 0x7610, R8 ;  /* 0x0000761009087816 */ /* 0x000fe40000000008 */
[----:B0-----:R-:W-:Y:S01]  /*6090*/  PRMT R0, R4, 0x7610, R0 ;  /* 0x0000761004007816 */ /* 0x001fe20000000000 */
[----:B------:R2:W5:Y:S01]  /*60a0*/  LDL.LU R9, [R1+0xa4] ;  /* 0x0000a40001097983 */ /* 0x0005620000300800 */
[----:B------:R-:W-:-:S03]  /*60b0*/  PRMT R5, R8, 0x7610, R5 ;  /* 0x0000761008057816 */ /* 0x000fc60000000005 */
[----:B------:R2:W5:Y:S01]  /*60c0*/  LDL.LU R8, [R1+0xa0] ;  /* 0x0000a00001087983 */ /* 0x0005620000300800 */
[----:B---3--:R-:W-:Y:S01]  /*60d0*/  IMAD.X R7, R7, 0x1, R15, P4 ;  /* 0x0000000107077824 */ /* 0x008fe200020e060f */
[----:B------:R-:W-:-:S04]  /*60e0*/  ISETP.GT.AND P4, PT, R3, 0x80, P2 ;  /* 0x000000800300780c */ /* 0x000fc80001784270 */
[----:B------:R-:W-:Y:S04]  /*60f0*/  STL.64 [R1+0x8], R6 ;  /* 0x0000080601007387 */ /* 0x000fe80000100a00 */
[----:B------:R0:W-:Y:S04]  /*6100*/  @P5 STG.E.U16 desc[UR50][R6.64+0x2], R5 ;  /* 0x0000020506005986 */ /* 0x0001e8000c101532 */
[----:B0-----:R2:W5:Y:S04]  /*6110*/  LDL.LU.64 R6, [R1+0x98] ;  /* 0x0000980001067983 */ /* 0x0015680000300a00 */
[----:B------:R2:W5:Y:S04]  /*6120*/  LDL.LU R5, [R1+0x90] ;  /* 0x0000900001057983 */ /* 0x0005680000300800 */
[----:B------:R2:W5:Y:S04]  /*6130*/  LDL.LU R4, [R1+0x8c] ;  /* 0x00008c0001047983 */ /* 0x0005680000300800 */
[----:B------:R0:W-:Y:S04]  /*6140*/  STL.S16 [R1+0x38], R0 ;  /* 0x0000380001007387 */ /* 0x0001e80000100600 */
[----:B0-----:R2:W5:Y:S01]  /*6150*/  LDL.LU R0, [R1+0x88] ;  /* 0x0000880001007983 */ /* 0x0015620000300800 */
[----:B------:R-:W-:Y:S04]  /*6160*/  BSSY B1, `(.L_x_52) ;  /* 0x0000006000017945 */ /* 0x000fe80003800000 */
[----:B------:R-:W-:Y:S05]  /*6170*/  @!P4 BRA `(.L_x_53) ;  /* 0x000000000010c947 */ /* 0x000fea0003800000 */
[----:B-----5:R0:W-:Y:S04]  /*6180*/  STL [R1+0x88], R0 ;  /* 0x0000880001007387 */ /* 0x0201e80000100800 */
[----:B0-----:R-:W3:Y:S04]  /*6190*/  LDG.E.LTC128B.U16 R0, desc[UR50][R12.64+0x10] ;  /* 0x000010320c007981 */ /* 0x001ee8000c1e1520 */
[----:B---3--:R0:W-:Y:S04]  /*61a0*/  STL [R1+0x38], R0 ;  /* 0x0000380001007387 */ /* 0x0081e80000100800 */
[----:B0-----:R0:W5:Y:S02]  /*61b0*/  LDL.LU R0, [R1+0x88] ;  /* 0x0000880001007983 */ /* 0x0011640000300800 */
.L_x_53:
[----:B------:R-:W-:Y:S05]  /*61c0*/  BSYNC B1 ;  /* 0x0000000000017941 */ /* 0x000fea0003800000 */
.L_x_52:
[----:B------:R-:W3:Y:S04]  /*61d0*/  LDL R232, [R1+0x38] ;  /* 0x0000380001e87983 */ /* 0x000ee80000100800 */
[----:B-----5:R4:W-:Y:S04]  /*61e0*/  STL [R1+0x98], R6 ;  /* 0x0000980601007387 */ /* 0x0209e80000100800 */
[----:B----4-:R-:W4:Y:S04]  /*61f0*/  LDL.LU R6, [R1+0x10] ;  /* 0x0000100001067983 */ /* 0x010f280000300800 */
[----:B------:R1:W-:Y:S04]  /*6200*/  STL.64 [R1+0x90], R4 ;  /* 0x0000900401007387 */ /* 0x0003e80000100a00 */
[----:B-1----:R-:W2:Y:S04]  /*6210*/  LDL.LU.64 R4, [R1+0x28] ;  /* 0x0000280001047983 */ /* 0x002ea80000300a00 */
[----:B------:R1:W-:Y:S01]  /*6220*/  STL [R1+0x88], R0 ;  /* 0x0000880001007387 */ /* 0x0003e20000100800 */
[----:B---3--:R-:W-:-:S05]  /*6230*/  HADD2.F32 R232, -RZ, R232.H0_H0 ;  /* 0x200000e8ffe87230 */ /* 0x008fca0000004100 */
[----:B------:R-:W-:-:S04]  /*6240*/  FMUL R232, R232, R16 ;  /* 0x00000010e8e87220 */ /* 0x000fc80000400000 */
[----:B----4-:R-:W-:Y:S02]  /*6250*/  FFMA R232, R6, R2, R232 ;  /* 0x0000000206e87223 */ /* 0x010fe400000000e8 */
[----:B------:R3:W5:Y:S01]  /*6260*/  LDL.LU R6, [R1+0x98] ;  /* 0x0000980001067983 */ /* 0x0007620000300800 */
[----:B------:R-:W-:Y:S02]  /*6270*/  ISETP.GT.AND P5, PT, R3, 0x80, P1 ;  /* 0x000000800300780c */ /* 0x000fe40000fa4270 */
[----:B------:R-:W-:-:S04]  /*6280*/  F2FP.F16.F32.PACK_AB R232, RZ, R232 ;  /* 0x000000e8ffe8723e */ /* 0x000fc800000000ff */
[----:B-1----:R-:W-:Y:S01]  /*6290*/  PRMT R0, R232, 0x7610, R0 ;  /* 0x00007610e8007816 */ /* 0x002fe20000000000 */
[----:B--2---:R-:W-:Y:S02]  /*62a0*/  @P4 IMAD.MOV.U32 R232, RZ, RZ, R4 ;  /* 0x000000ffffe84224 */ /* 0x004fe400078e0004 */
[----:B------:R3:W5:Y:S04]  /*62b0*/  LDL.LU.64 R4, [R1+0x90] ;  /* 0x0000900001047983 */ /* 0x0007680000300a00 */
[----:B------:R1:W-:Y:S04]  /*62c0*/  @P4 STG.E.U16 desc[UR50][R232.64+0x10], R0 ;  /* 0x00001000e8004986 */ /* 0x0003e8000c101532 */
[----:B-1----:R3:W5:Y:S04]  /*62d0*/  LDL.LU R0, [R1+0x88] ;  /* 0x0000880001007983 */ /* 0x0027680000300800 */
[----:B------:R-:W2:Y:S01]  /*62e0*/  LDL.LU R233, [R1+0x38] ;  /* 0x0000380001e97983 */ /* 0x000ea20000300800 */
[----:B------:R-:W-:Y:S01]  /*62f0*/  BSSY B1, `(.L_x_54) ;  /* 0x0000004000017945 */ /* 0x000fe20003800000 */
[----:B--2---:R-:W-:-:S03]  /*6300*/  PRMT R232, R233, 0x7610, R232 ;  /* 0x00007610e9e87816 */ /* 0x004fc600000000e8 */
[----:B---3--:R-:W-:Y:S05]  /*6310*/  @!P5 BRA `(.L_x_55) ;  /* 0x000000000004d947 */ /* 0x008fea0003800000 */
[----:B------:R1:W5:Y:S02]  /*6320*/  LDG.E.LTC128B.U16 R232, desc[UR50][R12.64+0x12] ;  /* 0x000012320ce87981 */ /* 0x000364000c1e1520 */
.L_x_55:
[----:B------:R-:W-:Y:S05]  /*6330*/  BSYNC B1 ;  /* 0x0000000000017941 */ /* 0x000fea0003800000 */
.L_x_54:
[----:B-----5:R2:W-:Y:S04]  /*6340*/  STL [R1+0x88], R0 ;  /* 0x0000880001007387 */ /* 0x0205e80000100800 */
[----:B--2---:R-:W2:Y:S01]  /*6350*/  LDL.LU R0, [R1+0x14] ;  /* 0x0000140001007983 */ /* 0x004ea20000300800 */
[----:B------:R-:W-:-:S05]  /*6360*/  HADD2.F32 R233, -RZ, R232.H0_H0 ;  /* 0x200000e8ffe97230 */ /* 0x000fca0000004100 */
[----:B------:R-:W-:Y:S01]  /*6370*/  FMUL R233, R233, R16 ;  /* 0x00000010e9e97220 */ /* 0x000fe20000400000 */
[----:B------:R-:W-:-:S03]  /*6380*/  ISETP.GT.AND P4, PT, R3, 0x88, P2 ;  /* 0x000000880300780c */ /* 0x000fc60001784270 */
[----:B--2---:R-:W-:Y:S02]  /*6390*/  FFMA R233, R0, R2, R233 ;  /* 0x0000000200e97223 */ /* 0x004fe400000000e9 */
[----:B------:R2:W5:Y:S01]  /*63a0*/  LDL.LU R0, [R1+0x88] ;  /* 0x0000880001007983 */ /* 0x0005620000300800 */
[----:B------:R-:W-:Y:S02]  /*63b0*/  BSSY B1, `(.L_x_56) ;  /* 0x0000005000017945 */ /* 0x000fe40003800000 */
[----:B------:R-:W-:-:S05]  /*63c0*/  F2FP.F16.F32.PACK_AB R233, RZ, R233 ;  /* 0x000000e9ffe9723e */ /* 0x000fca00000000ff */
[----:B------:R2:W-:Y:S01]  /*63d0*/  @P5 STG.E.U16 desc[UR50][R14.64+0x12], R233 ;  /* 0x000012e90e005986 */ /* 0x0005e2000c101532 */
[----:B------:R-:W-:Y:S05]  /*63e0*/  @!P4 BRA `(.L_x_57) ;  /* 0x000000000004c947 */ /* 0x000fea0003800000 */
[----:B------:R3:W5:Y:S02]  /*63f0*/  LDG.E.LTC128B.U16 R232, desc[UR50][R18.64+0x10] ;  /* 0x0000103212e87981 */ /* 0x000764000c1e1520 */
.L_x_57:
[----:B------:R-:W-:Y:S05]  /*6400*/  BSYNC B1 ;  /* 0x0000000000017941 */ /* 0x000fea0003800000 */
.L_x_56:
[----:B-----5:R4:W-:Y:S04]  /*6410*/  STL [R1+0x90], R0 ;  /* 0x0000900001007387 */ /* 0x0209e80000100800 */
[----:B----4-:R-:W4:Y:S04]  /*6420*/  LDL.LU R0, [R1+0x18] ;  /* 0x0000180001007983 */ /* 0x010f280000300800 */
[----:B------:R0:W-:Y:S04]  /*6430*/  STL.64 [R1+0x88], R4 ;  /* 0x0000880401007387 */ /* 0x0001e80000100a00 */
[----:B0-----:R-:W3:Y:S01]  /*6440*/  LDL.LU.64 R4, [R1+0x70] ;  /* 0x0000700001047983 */ /* 0x001ee20000300a00 */
[----:B--2---:R-:W-:-:S05]  /*6450*/  HADD2.F32 R233, -RZ, R232.H0_H0 ;  /* 0x200000e8ffe97230 */ /* 0x004fca0000004100 */
[----:B------:R-:W-:Y:S01]  /*6460*/  FMUL R233, R233, R16 ;  /* 0x00000010e9e97220 */ /* 0x000fe20000400000 */
[----:B------:R-:W-:Y:S01]  /*6470*/  ISETP.GT.AND P5, PT, R3, 0x88, P1 ;  /* 0x000000880300780c */ /* 0x000fe20000fa4270 */
[----:B------:R-:W-:Y:S02]  /*6480*/  BSSY B1, `(.L_x_58) ;  /* 0x000000a000017945 */ /* 0x000fe40003800000 */
[----:B----4-:R-:W-:Y:S02]  /*6490*/  FFMA R233, R0, R2, R233 ;  /* 0x0000000200e97223 */ /* 0x010fe400000000e9 */
[----:B------:R0:W5:Y:S03]  /*64a0*/  LDL.LU R0, [R1+0x90] ;  /* 0x0000900001007983 */ /* 0x0001660000300800 */
[----:B------:R-:W-:-:S05]  /*64b0*/  F2FP.F16.F32.PACK_AB R233, RZ, R233 ;  /* 0x000000e9ffe9723e */ /* 0x000fca00000000ff */
[----:B---3--:R2:W-:Y:S04]  /*64c0*/  @P4 STG.E.U16 desc[UR50][R4.64+0x10], R233 ;  /* 0x000010e904004986 */ /* 0x0085e8000c101532 */
[----:B--2---:R0:W5:Y:S04]  /*64d0*/  LDL.LU.64 R4, [R1+0x88] ;  /* 0x0000880001047983 */ /* 0x0041680000300a00 */
[----:B------:R0:W-:Y:S01]  /*64e0*/  STL.S16 [R1+0x18], R232 ;  /* 0x000018e801007387 */ /* 0x0001e20000100600 */
[----:B------:R-:W-:Y:S05]  /*64f0*/  @!P5 BRA `(.L_x_59) ;  /* 0x000000000008d947 */ /* 0x000fea0003800000 */
[----:B0-----:R-:W2:Y:S04]  /*6500*/  LDG.E.LTC128B.U16 R232, desc[UR50][R18.64+0x12] ;  /* 0x0000123212e87981 */ /* 0x001ea8000c1e1520 */
[----:B--2---:R2:W-:Y:S02]  /*6510*/  STL [R1+0x18], R232 ;  /* 0x000018e801007387 */ /* 0x0045e40000100800 */
.L_x_59:
[----:B------:R-:W-:Y:S05]  /*6520*/  BSYNC B1 ;  /* 0x0000000000017941 */ /* 0x000fea0003800000 */
.L_x_58:
[----:B------:R-:W3:Y:S04]  /*6530*/  LDL.LU R233, [R1+0x1c] ;  /* 0x00001c0001e97983 */ /* 0x000ee80000300800 */
[----:B------:R4:W-:Y:S04]  /*6540*/  STL.64 [R1+0xc8], R26 ;  /* 0x0000c81a01007387 */ /* 0x0009e80000100a00 */
[----:B----4-:R-:W4:Y:S04]  /*6550*/  LDL.LU.64 R26, [R1] ;  /* 0x00000000011a7983 */ /* 0x010f280000300a00 */
[----:B------:R0:W-:Y:S04]  /*6560*/  STL.64 [R1+0xc0], R24 ;  /* 0x0000c01801007387 */ /* 0x0001e80000100a00 */
[----:B0-----:R-:W4:Y:S04]  /*6570*/  LDL.64 R24, [R1+0x50] ;  /* 0x0000500001187983 */ /* 0x001f280000100a00 */
[----:B------:R0:W-:Y:S04]  /*6580*/  STL.64 [R1+0xb8], R18 ;  /* 0x0000b81201007387 */ /* 0x0001e80000100a00 */
[----:B0-----:R-:W4:Y:S04]  /*6590*/  LDL.64 R18, [R1+0x48] ;  /* 0x0000480001127983 */ /* 0x001f280000100a00 */
[----:B------:R-:W-:Y:S04]  /*65a0*/  STL [R1+0xb4], R14 ;  /* 0x0000b40e01007387 */ /* 0x000fe80000100800 */
[----:B------:R-:W-:Y:S04]  /*65b0*/  STL [R1+0xb0], R11 ;  /* 0x0000b00b01007387 */ /* 0x000fe80000100800 */
[----:B------:R1:W-:Y:S04]  /*65c0*/  STL.64 [R1+0xa8], R12 ;  /* 0x0000a80c01007387 */ /* 0x0003e80000100a00 */
[----:B-1----:R-:W4:Y:S04]  /*65d0*/  LDL.LU.64 R12, [R1+0x8] ;  /* 0x00000800010c7983 */ /* 0x002f280000300a00 */
[----:B------:R0:W-:Y:S04]  /*65e0*/  STL [R1+0xa0], R10 ;  /* 0x0000a00a01007387 */ /* 0x0001e80000100800 */
[----:B0-----:R-:W4:Y:S04]  /*65f0*/  LDL R10, [R1+0x44] ;  /* 0x00004400010a7983 */ /* 0x001f280000100800 */
[----:B------:R0:W-:Y:S04]  /*6600*/  STL.64 [R1+0x98], R8 ;  /* 0x0000980801007387 */ /* 0x0001e80000100a00 */
[----:B0-----:R-:W2:Y:S04]  /*6610*/  LDL.LU R9, [R1+0x18] ;  /* 0x0000180001097983 */ /* 0x001ea80000300800 */
[----:B-----5:R0:W-:Y:S04]  /*6620*/  STL [R1+0x90], R0 ;  /* 0x0000900001007387 */ /* 0x0201e80000100800 */
[----:B0-----:R-:W4:Y:S01]  /*6630*/  LDL R0, [R1+0x40] ;  /* 0x0000400001007983 */ /* 0x001f220000100800 */
[----:B------:R-:W-:-:S03]  /*6640*/  ISETP.GT.AND P4, PT, R3, 0x100, P0 ;  /* 0x000001000300780c */ /* 0x000fc60000784270 */
[----:B------:R0:W-:Y:S04]  /*6650*/  STL.64 [R1+0x88], R4 ;  /* 0x0000880401007387 */ /* 0x0001e80000100a00 */
[----:B0-----:R-:W4:Y:S04]  /*6660*/  LDL R4, [R1+0x68] ;  /* 0x0000680001047983 */ /* 0x001f280000100800 */
[----:B------:R-:W4:Y:S01]  /*6670*/  LDL R5, [R1+0x58] ;  /* 0x0000580001057983 */ /* 0x000f220000100800 */
[----:B--2---:R-:W-:-:S05]  /*6680*/  HADD2.F32 R232, -RZ, R9.H0_H0 ;  /* 0x20000009ffe87230 */ /* 0x004fca0000004100 */
[----:B------:R-:W-:-:S04]  /*6690*/  FMUL R232, R232, R16 ;  /* 0x00000010e8e87220 */ /* 0x000fc80000400000 */
[----:B---3--:R-:W-:-:S05]  /*66a0*/  FFMA R232, R233, R2, R232 ;  /* 0x00000002e9e87223 */ /* 0x008fca00000000e8 */
[----:B------:R-:W-:Y:S01]  /*66b0*/  F2FP.F16.F32.PACK_AB R232, RZ, R232 ;  /* 0x000000e8ffe8723e */ /* 0x000fe200000000ff */
[----:B----4-:R-:W-:-:S03]  /*66c0*/  IMAD.MOV.U32 R233, RZ, RZ, R13 ;  /* 0x000000ffffe97224 */ /* 0x010fc600078e000d */
[----:B------:R-:W-:Y:S01]  /*66d0*/  PRMT R11, R232, 0x7610, R11 ;  /* 0x00007610e80b7816 */ /* 0x000fe2000000000b */
[----:B------:R-:W-:Y:S02]  /*66e0*/  IMAD.MOV.U32 R232, RZ, RZ, R12 ;  /* 0x000000ffffe87224 */ /* 0x000fe400078e000c */
[----:B------:R-:W-:-:S03]  /*66f0*/  IMAD.WIDE.U32 R26, R0, 0x78, R26 ;  /* 0x00000078001a7825 */ /* 0x000fc600078e001a */
[----:B------:R0:W-:Y:S01]  /*6700*/  @P5 STG.E.U16 desc[UR50][R232.64+0x12], R11 ;  /* 0x0000120be8005986 */ /* 0x0001e2000c101532 */
[----:B------:R-:W-:-:S03]  /*6710*/  IMAD.IADD R12, R10, 0x1, R27 ;  /* 0x000000010a0c7824 */ /* 0x000fc600078e021b */
[----:B------:R1:W-:Y:S01]  /*6720*/  STL.64 [R1+0x10], R26 ;  /* 0x0000101a01007387 */ /* 0x0003e20000100a00 */
[----:B0-----:R-:W-:-:S03]  /*6730*/  IADD3 R11, P5, R24, R26, RZ ;  /* 0x0000001a180b7210 */ /* 0x001fc60007fbe0ff */
[----:B-1----:R0:W5:Y:S02]  /*6740*/  LDL.LU.64 R26, [R1+0xc8] ;  /* 0x0000c800011a7983 */ /* 0x0021640000300a00 */
[----:B------:R-:W-:Y:S02]  /*6750*/  IMAD.X R14, R12, 0x1, R19, P5 ;  /* 0x000000010c0e7824 */ /* 0x000fe400028e0613 */
[----:B------:R0:W5:Y:S04]  /*6760*/  LDL.LU.64 R24, [R1+0xc0] ;  /* 0x0000c00001187983 */ /* 0x0001680000300a00 */
[----:B------:R1:W-:Y:S01]  /*6770*/  STL [R1+0x2c], R12 ;  /* 0x00002c0c01007387 */ /* 0x0003e20000100800 */
[----:B------:R-:W-:-:S03]  /*6780*/  PRMT R8, R9, 0x7610, R8 ;  /* 0x0000761009087816 */ /* 0x000fc60000000008 */
[----:B------:R0:W5:Y:S01]  /*6790*/  LDL.LU.64 R18, [R1+0xb8] ;  /* 0x0000b80001127983 */ /* 0x0001620000300a00 */
[----:B-1----:R-:W-:-:S04]  /*67a0*/  LEA R12, P5, R11, R20, 0x1 ;  /* 0x000000140b0c7211 */ /* 0x002fc800078a08ff */
[----:B------:R-:W-:Y:S02]  /*67b0*/  LEA.HI.X R13, R11, R21, R14, 0x1, P5 ;  /* 0x000000150b0d7211 */ /* 0x000fe400028f0c0e */
[----:B------:R0:W5:Y:S04]  /*67c0*/  LDL.LU R14, [R1+0xb4] ;  /* 0x0000b400010e7983 */ /* 0x0001680000300800 */
[----:B------:R-:W2:Y:S04]  /*67d0*/  @P4 LDG.E.LTC128B.U16 R8, desc[UR50][R12.64] ;  /* 0x000000320c084981 */ /* 0x000ea8000c1e1520 */
[----:B------:R0:W5:Y:S04]  /*67e0*/  LDL.LU R11, [R1+0xb0] ;  /* 0x0000b000010b7983 */ /* 0x0001680000300800 */
[----:B------:R0:W5:Y:S01]  /*67f0*/  LDL.LU.64 R12, [R1+0xa8] ;  /* 0x0000a800010c7983 */ /* 0x0001620000300a00 */
[----:B------:R-:W-:Y:S01]  /*6800*/  USHF.L.U64.HI UR4, UR8, 0x9, UR9 ;  /* 0x0000000908047899 */ /* 0x000fe20008010209 */
[----:B------:R-:W-:-:S02]  /*6810*/  IMAD.WIDE.U32 R22, R0, 0x78, R22 ;  /* 0x0000007800167825 */ /* 0x000fc400078e0016 */
[----:B--2---:R1:W-:Y:S02]  /*6820*/  STL [R1+0x28], R8 ;  /* 0x0000280801007387 */ /* 0x0043e40000100800 */
[----:B-1----:R-:W-:-:S05]  /*6830*/  HADD2.F32 R8, -RZ, R8.H0_H0 ;  /* 0x20000008ff087230 */ /* 0x002fca0000004100 */
[----:B------:R-:W-:-:S04]  /*6840*/  FMUL R8, R8, R16 ;  /* 0x0000001008087220 */ /* 0x000fc80000400000 */
[----:B------:R-:W-:Y:S01]  /*6850*/  FFMA R224, R224, R2, R8 ;  /* 0x00000002e0e07223 */ /* 0x000fe20000000008 */
[----:B------:R-:W-:-:S05]  /*6860*/  IMAD.U32 R8, RZ, RZ, UR8 ;  /* 0x00000008ff087e24 */ /* 0x000fca000f8e00ff */
[----:B------:R-:W-:Y:S02]  /*6870*/  LEA R8, P5, R8, R6, 0x9 ;  /* 0x0000000608087211 */ /* 0x000fe400078a48ff */
[----:B------:R-:W-:Y:S02]  /*6880*/  F2FP.F16.F32.PACK_AB R224, RZ, R224 ;  /* 0x000000e0ffe0723e */ /* 0x000fe400000000ff */
[----:B------:R-:W-:-:S05]  /*6890*/  IADD3.X R9, R7, UR4, RZ, P5, !PT ;  /* 0x0000000407097c10 */ /* 0x000fca000affe4ff */
[----:B------:R-:W-:Y:S04]  /*68a0*/  STL.64 [R1], R8 ;  /* 0x0000000801007387 */ /* 0x000fe80000100a00 */
[----:B------:R1:W-:Y:S02]  /*68b0*/  @P4 STG.E.U16 desc[UR50][R8.64], R224 ;  /* 0x000000e008004986 */ /* 0x0003e4000c101532 */
[----:B-1----:R-:W-:Y:S02]  /*68c0*/  IADD3 R8, P4, R234, R22, RZ ;  /* 0x00000016ea087210 */ /* 0x002fe40007f9e0ff */
[----:B------:R-:W2:Y:S02]  /*68d0*/  LDL R224, [R1+0x5c] ;  /* 0x00005c0001e07983 */ /* 0x000ea40000100800 */
[----:B------:R-:W-:-:S02]  /*68e0*/  IADD3.X R9, R235, R10, R23, P4, !PT ;  /* 0x0000000aeb097210 */ /* 0x000fc400027fe417 */
[----:B------:R0:W5:Y:S04]  /*68f0*/  LDL.LU R10, [R1+0xa0] ;  /* 0x0000a000010a7983 */ /* 0x0001680000300800 */
[----:B------:R-:W3:Y:S04]  /*6900*/  LDL R23, [R1+0x60] ;  /* 0x0000600001177983 */ /* 0x000ee80000100800 */
[----:B------:R1:W-:Y:S01]  /*6910*/  STL.64 [R1+0x18], R8 ;  /* 0x0000180801007387 */ /* 0x0003e20000100a00 */
[----:B---3--:R-:W-:-:S03]  /*6920*/  IMAD.WIDE.U32 R22, R23, R0, R8 ;  /* 0x0000000017167225 */ /* 0x008fc600078e0008 */
[----:B-1----:R0:W5:Y:S01]  /*6930*/  LDL.LU.64 R8, [R1+0x98] ;  /* 0x0000980001087983 */ /* 0x0021620000300a00 */
[----:B------:R-:W-:-:S03]  /*6940*/  IADD3 R22, P4, R236, R22, RZ ;  /* 0x00000016ec167210 */ /* 0x000fc60007f9e0ff */
[----:B------:R0:W5:Y:S01]  /*6950*/  LDL.LU R0, [R1+0x90] ;  /* 0x0000900001007983 */ /* 0x0001620000300800 */
[----:B------:R-:W-:-:S03]  /*6960*/  IADD3.X R23, R237, R4, R23, P4, !PT ;  /* 0x00000004ed177210 */ /* 0x000fc600027fe417 */
[----:B------:R-:W-:-:S04]  /*6970*/  IMAD.WIDE.U32 R4, R5, UR41, R22 ;  /* 0x0000002905047c25 */ /* 0x000fc8000f8e0016 */
[----:B--2---:R-:W-:Y:S01]  /*6980*/  IMAD.IADD R23, R224, 0x1, R5 ;  /* 0x00000001e0177824 */ /* 0x004fe200078e0205 */
[----:B------:R-:W-:-:S04]  /*6990*/  LEA R22, P4, R4, R20, 0x1 ;  /* 0x0000001404167211 */ /* 0x000fc800078808ff */
[----:B------:R-:W-:Y:S02]  /*69a0*/  LEA.HI.X R23, R4, R21, R23, 0x1, P4 ;  /* 0x0000001504177211 */ /* 0x000fe400020f0c17 */
[----:B------:R0:W5:Y:S01]  /*69b0*/  LDL.LU.64 R4, [R1+0x88] ;  /* 0x0000880001047983 */ /* 0x0001620000300a00 */
[----:B------:R-:W-:Y:S01]  /*69c0*/  ISETP.GT.AND P4, PT, R3, 0x100, P3 ;  /* 0x000001000300780c */ /* 0x000fe20001f84270 */
[----:B------:R-:W-:-:S12]  /*69d0*/  BSSY B1, `(.L_x_60) ;  /* 0x0000004000017945 */ /* 0x000fd80003800000 */
[----:B0-----:R-:W-:Y:S05]  /*69e0*/  @!P4 BRA `(.L_x_61) ;  /* 0x000000000008c947 */ /* 0x001fea0003800000 */
[----:B------:R-:W2:Y:S04]  /*69f0*/  LDG.E.LTC128B.U16 R224, desc[UR50][R22.64+0x2] ;  /* 0x0000023216e07981 */ /* 0x000ea8000c1e1520 */
[----:B--2---:R0:W-:Y:S02]  /*6a00*/  STL [R1+0x28], R224 ;  /* 0x000028e001007387 */ /* 0x0041e40000100800 */
.L_x_61:
[----:B------:R-:W-:Y:S05]  /*6a10*/  BSYNC B1 ;  /* 0x0000000000017941 */ /* 0x000fea0003800000 */
.L_x_60:
[----:B-----5:R1:W-:Y:S04]  /*6a20*/  STL.64 [R1+0xa0], R10 ;  /* 0x0000a00a01007387 */ /* 0x0203e80000100a00 */
[----:B-1----:R-:W2:Y:S04]  /*6a30*/  LDL.64 R10, [R1+0x50] ;  /* 0x00005000010a7983 */ /* 0x002ea80000100a00 */
[----:B------:R1:W-:Y:S04]  /*6a40*/  STL [R1+0x9c], R8 ;  /* 0x00009c0801007387 */ /* 0x0003e80000100800 */
[----:B-1----:R-:W3:Y:S04]  /*6a50*/  LDL.LU R8, [R1+0x2c] ;  /* 0x00002c0001087983 */ /* 0x002ee80000300800 */
[----:B------:R-:W-:Y:S04]  /*6a60*/  STL [R1+0x98], R5 ;  /* 0x0000980501007387 */ /* 0x000fe80000100800 */
[----:B------:R1:W-:Y:S04]  /*6a70*/  STL.64 [R1+0x90], R6 ;  /* 0x0000900601007387 */ /* 0x0003e80000100a00 */
[----:B-1----:R-:W4:Y:S04]  /*6a80*/  LDL.64 R6, [R1+0x48] ;  /* 0x0000480001067983 */ /* 0x002f280000100a00 */
[----:B------:R1:W-:Y:S04]  /*6a90*/  STL [R1+0x8c], R4 ;  /* 0x00008c0401007387 */ /* 0x0003e80000100800 */
[----:B-1----:R-:W0:Y:S04]  /*6aa0*/  LDL.LU R4, [R1+0x28] ;  /* 0x0000280001047983 */ /* 0x002e280000300800 */
[----:B------:R-:W-:Y:S01]  /*6ab0*/  STL [R1+0x88], R0 ;  /* 0x0000880001007387 */ /* 0x000fe20000100800 */
[----:B0-----:R-:W-:-:S05]  /*6ac0*/  HADD2.F32 R224, -RZ, R4.H0_H0 ;  /* 0x20000004ffe07230 */ /* 0x001fca0000004100 */
[----:B------:R-:W-:-:S04]  /*6ad0*/  FMUL R224, R224, R16 ;  /* 0x00000010e0e07220 */ /* 0x000fc80000400000 */
[----:B------:R-:W-:-:S05]  /*6ae0*/  FFMA R224, R225, R2, R224 ;  /* 0x00000002e1e07223 */ /* 0x000fca00000000e0 */
[----:B------:R-:W-:-:S04]  /*6af0*/  F2FP.F16.F32.PACK_AB R224, RZ, R224 ;  /* 0x000000e0ffe0723e */ /* 0x000fc800000000ff */
[----:B------:R-:W-:Y:S02]  /*6b00*/  PRMT R5, R224, 0x7610, R5 ;  /* 0x00007610e0057816 */ /* 0x000fe40000000005 */
[----:B------:R-:W2:Y:S04]  /*6b10*/  LDL.64 R224, [R1] ;  /* 0x0000000001e07983 */ /* 0x000ea80000100a00 */
[----:B--2---:R0:W-:Y:S04]  /*6b20*/  @P4 STG.E.U16 desc[UR50][R224.64+0x2], R5 ;  /* 0x00000205e0004986 */ /* 0x0041e8000c101532 */
[----:B0-----:R-:W2:Y:S01]  /*6b30*/  LDL.LU.64 R224, [R1+0x10] ;  /* 0x0000100001e07983 */ /* 0x001ea20000300a00 */
[----:B------:R-:W-:-:S02]  /*6b40*/  PRMT R0, R4, 0x7610, R0 ;  /* 0x0000761004007816 */ /* 0x000fc40000000000 */
[----:B--2---:R-:W-:-:S04]  /*6b50*/  IADD3 R224, P4, R234, R224, RZ ;  /* 0x000000e0eae07210 */ /* 0x004fc80007f9e0ff */
[----:B------:R-:W-:Y:S01]  /*6b60*/  IADD3 R5, P5, R224, R10, RZ ;  /* 0x0000000ae0057210 */ /* 0x000fe20007fbe0ff */
[----:B---3--:R-:W-:Y:S01]  /*6b70*/  IMAD.X R225, R8, 0x1, R235, P4 ;  /* 0x0000000108e17824 */ /* 0x008fe200020e06eb */
[----:B------:R0:W5:Y:S01]  /*6b80*/  LDL.LU.64 R10, [R1+0xa0] ;  /* 0x0000a000010a7983 */ /* 0x0001620000300a00 */
[----:B------:R-:W-:Y:S02]  /*6b90*/  ISETP.GT.AND P4, PT, R3, 0x108, P0 ;  /* 0x000001080300780c */ /* 0x000fe40000784270 */
[----:B----4-:R-:W-:Y:S01]  /*6ba0*/  IMAD.X R8, R225, 0x1, R7, P5 ;  /* 0x00000001e1087824 */ /* 0x010fe200028e0607 */
[----:B------:R-:W-:-:S04]  /*6bb0*/  LEA R6, P5, R5, R20, 0x1 ;  /* 0x0000001405067211 */ /* 0x000fc800078a08ff */
[----:B------:R-:W-:Y:S02]  /*6bc0*/  LEA.HI.X R7, R5, R21, R8, 0x1, P5 ;  /* 0x0000001505077211 */ /* 0x000fe400028f0c08 */
[----:B------:R0:W5:Y:S04]  /*6bd0*/  LDL.LU R8, [R1+0x9c] ;  /* 0x00009c0001087983 */ /* 0x0001680000300800 */
[----:B------:R0:W5:Y:S04]  /*6be0*/  LDL.LU R5, [R1+0x98] ;  /* 0x0000980001057983 */ /* 0x0001680000300800 */
[----:B------:R1:W-:Y:S04]  /*6bf0*/  STL.64 [R1+0x8], R6 ;  /* 0x0000080601007387 */ /* 0x0003e80000100a00 */
[----:B-1----:R0:W5:Y:S04]  /*6c00*/  LDL.LU.64 R6, [R1+0x90] ;  /* 0x0000900001067983 */ /* 0x0021680000300a00 */
[----:B------:R0:W5:Y:S04]  /*6c10*/  LDL.LU R4, [R1+0x8c] ;  /* 0x00008c0001047983 */ /* 0x0001680000300800 */
[----:B------:R1:W-:Y:S04]  /*6c20*/  STL.S16 [R1+0x70], R0 ;  /* 0x0000700001007387 */ /* 0x0003e80000100600 */
[----:B-1----:R0:W5:Y:S01]  /*6c30*/  LDL.LU R0, [R1+0x88] ;  /* 0x0000880001007983 */ /* 0x0021620000300800 */
[----:B------:R-:W-:Y:S04]  /*6c40*/  BSSY B1, `(.L_x_62) ;  /* 0x0000009000017945 */ /* 0x000fe80003800000 */
[----:B------:R-:W-:Y:S05]  /*6c50*/  @!P4 BRA `(.L_x_63) ;  /* 0x00000000001cc947 */ /* 0x000fea0003800000 */
[----:B------:R1:W-:Y:S04]  /*6c60*/  STL.64 [R1+0x90], R2 ;  /* 0x0000900201007387 */ /* 0x0003e80000100a00 */
[----:B-1----:R-:W2:Y:S04]  /*6c70*/  LDL.LU.64 R2, [R1+0x8] ;  /* 0x0000080001027983 */ /* 0x002ea80000300a00 */
[----:B-----5:R2:W-:Y:S04]  /*6c80*/  STL [R1+0x88], R0 ;  /* 0x0000880001007387 */ /* 0x0205e80000100800 */
[----:B--2---:R-:W2:Y:S04]  /*6c90*/  LDG.E.LTC128B.U16 R0, desc[UR50][R2.64] ;  /* 0x0000003202007981 */ /* 0x004ea8000c1e1520 */
[----:B------:R1:W5:Y:S04]  /*6ca0*/  LDL.LU.64 R2, [R1+0x90] ;  /* 0x0000900001027983 */ /* 0x0003680000300a00 */
[----:B--2---:R2:W-:Y:S04]  /*6cb0*/  STL [R1+0x70], R0 ;  /* 0x0000700001007387 */ /* 0x0045e80000100800 */
[----:B--2---:R1:W5:Y:S02]  /*6cc0*/  LDL.LU R0, [R1+0x88] ;  /* 0x0000880001007983 */ /* 0x0043640000300800 */
.L_x_63:
[----:B------:R-:W-:Y:S05]  /*6cd0*/  BSYNC B1 ;  /* 0x0000000000017941 */ /* 0x000fea0003800000 */
.L_x_62:
[----:B------:R2:W-:Y:S04]  /*6ce0*/  STL.64 [R1+0xd0], R24 ;  /* 0x0000d01801007387 */ /* 0x0005e80000100a00 */
[----:B--2---:R-:W2:Y:S04]  /*6cf0*/  LDL.64 R24, [R1] ;  /* 0x0000000001187983 */ /* 0x004ea80000100a00 */
[----:B------:R3:W-:Y:S04]  /*6d00*/  STL.64 [R1+0xc8], R22 ;  /* 0x0000c81601007387 */ /* 0x0007e80000100a00 */
[----:B---3--:R-:W3:Y:S04]  /*6d10*/  LDL.LU.64 R22, [R1+0x78] ;  /* 0x0000780001167983 */ /* 0x008ee80000300a00 */
[----:B------:R4:W-:Y:S04]  /*6d20*/  STL.64 [R1+0xc0], R18 ;  /* 0x0000c01201007387 */ /* 0x0009e80000100a00 */
[----:B----4-:R-:W4:Y:S04]  /*6d30*/  LDL R18, [R1+0x20] ;  /* 0x0000200001127983 */ /* 0x010f280000100800 */
[----:B------:R-:W4:Y:S04]  /*6d40*/  LDL R19, [R1+0x60] ;  /* 0x0000600001137983 */ /* 0x000f280000100800 */
[----:B------:R-:W-:Y:S04]  /*6d50*/  STL.64 [R1+0xb8], R14 ;  /* 0x0000b80e01007387 */ /* 0x000fe80000100a00 */
[----:B------:R0:W-:Y:S04]  /*6d60*/  STL.64 [R1+0xb0], R12 ;  /* 0x0000b00c01007387 */ /* 0x0001e80000100a00 */
[----:B0-----:R-:W4:Y:S04]  /*6d70*/  LDL R12, [R1+0x68] ;  /* 0x00006800010c7983 */ /* 0x001f280000100800 */
[----:B------:R-:W4:Y:S04]  /*6d80*/  LDL R13, [R1+0x58] ;  /* 0x00005800010d7983 */ /* 0x000f280000100800 */
[----:B-----5:R0:W-:Y:S04]  /*6d90*/  STL.64 [R1+0xa8], R10 ;  /* 0x0000a80a01007387 */ /* 0x0201e80000100a00 */
[----:B0-----:R-:W3:Y:S04]  /*6da0*/  LDL R11, [R1+0x40] ;  /* 0x00004000010b7983 */ /* 0x001ee80000100800 */
[----:B------:R0:W-:Y:S04]  /*6db0*/  STL.64 [R1+0xa0], R8 ;  /* 0x0000a00801007387 */ /* 0x0001e80000100a00 */
[----:B0-----:R-:W4:Y:S04]  /*6dc0*/  LDL.64 R8, [R1+0x50] ;  /* 0x0000500001087983 */ /* 0x001f280000100a00 */
[----:B------:R0:W-:Y:S04]  /*6dd0*/  STL [R1+0x98], R5 ;  /* 0x0000980501007387 */ /* 0x0001e80000100800 */
[----:B0-----:R-:W4:Y:S04]  /*6de0*/  LDL R5, [R1+0x44] ;  /* 0x0000440001057983 */ /* 0x001f280000100800 */
[----:B------:R0:W-:Y:S04]  /*6df0*/  STL.64 [R1+0x90], R6 ;  /* 0x0000900601007387 */ /* 0x0001e80000100a00 */
[----:B0-----:R-:W4:Y:S04]  /*6e00*/  LDL.64 R6, [R1+0x48] ;  /* 0x0000480001067983 */ /* 0x001f280000100a00 */
[----:B------:R0:W-:Y:S04]  /*6e10*/  STL [R1+0x8c], R4 ;  /* 0x00008c0401007387 */ /* 0x0001e80000100800 */
[----:B0-----:R-:W4:Y:S04]  /*6e20*/  LDL R4, [R1+0x5c] ;  /* 0x00005c0001047983 */ /* 0x001f280000100800 */
[----:B------:R0:W-:Y:S04]  /*6e30*/  STL [R1+0x88], R0 ;  /* 0x0000880001007387 */ /* 0x0001e80000100800 */
[----:B0-----:R-:W2:Y:S01]  /*6e40*/  LDL.LU R0, [R1+0x70] ;  /* 0x0000700001007983 */ /* 0x001ea20000300800 */
[----:B------:R-:W-:-:S04]  /*6e50*/  IMAD.U32 R15, RZ, RZ, UR8 ;  /* 0x00000008ff0f7e24 */ /* 0x000fc8000f8e00ff */
[----:B------:R-:W-:Y:S01]  /*6e60*/  IMAD.SHL.U32 R15, R15, 0x10, RZ ;  /* 0x000000100f0f7824 */ /* 0x000fe200078e00ff */
[----:B------:R-:W-:Y:S01]  /*6e70*/  BSSY B1, `(.L_x_64) ;  /* 0x000002d000017945 */ /* 0x000fe20003800000 */
[----:B---3--:R-:W-:-:S04]  /*6e80*/  IMAD.WIDE.U32 R22, R11, 0x78, R22 ;  /* 0x000000780b167825 */ /* 0x008fc800078e0016 */
[----:B--2---:R-:W-:-:S05]  /*6e90*/  HADD2.F32 R14, -RZ, R0.H0_H0 ;  /* 0x20000000ff0e7230 */ /* 0x004fca0000004100 */
[----:B------:R-:W-:Y:S01]  /*6ea0*/  FMUL R10, R14, R16 ;  /* 0x000000100e0a7220 */ /* 0x000fe20000400000 */
[----:B------:R-:W-:-:S03]  /*6eb0*/  IADD3 R14, P5, R24, R15, RZ ;  /* 0x0000000f180e7210 */ /* 0x000fc60007fbe0ff */
[----:B------:R-:W-:Y:S02]  /*6ec0*/  FFMA R226, R226, R2, R10 ;  /* 0x00000002e2e27223 */ /* 0x000fe4000000000a */
[----:B----4-:R-:W-:Y:S02]  /*6ed0*/  IMAD.X R15, R25, 0x1, R18, P5 ;  /* 0x00000001190f7824 */ /* 0x010fe400028e0612 */
[----:B------:R0:W5:Y:S01]  /*6ee0*/  LDL.LU.64 R24, [R1+0xd0] ;  /* 0x0000d00001187983 */ /* 0x0001620000300a00 */
[----:B------:R-:W-:-:S03]  /*6ef0*/  F2FP.F16.F32.PACK_AB R226, RZ, R226 ;  /* 0x000000e2ffe2723e */ /* 0x000fc600000000ff */
[----:B------:R-:W-:Y:S04]  /*6f00*/  STL.64 [R1+0x28], R14 ;  /* 0x0000280e01007387 */ /* 0x000fe80000100a00 */
[----:B------:R2:W-:Y:S02]  /*6f10*/  @P4 STG.E.U16 desc[UR50][R14.64], R226 ;  /* 0x000000e20e004986 */ /* 0x0005e4000c101532 */
[----:B--2---:R-:W-:-:S04]  /*6f20*/  IADD3 R14, P4, R234, R22, RZ ;  /* 0x00000016ea0e7210 */ /* 0x004fc80007f9e0ff */
[----:B------:R-:W-:Y:S02]  /*6f30*/  IADD3.X R15, R235, R5, R23, P4, !PT ;  /* 0x00000005eb0f7210 */ /* 0x000fe400027fe417 */
[----:B------:R0:W5:Y:S01]  /*6f40*/  LDL.LU.64 R22, [R1+0xc8] ;  /* 0x0000c80001167983 */ /* 0x0001620000300a00 */
[----:B------:R-:W-:-:S03]  /*6f50*/  IMAD.WIDE.U32 R18, R19, R11, R14 ;  /* 0x0000000b13127225 */ /* 0x000fc600078e000e */
[----:B------:R2:W-:Y:S02]  /*6f60*/  STL.64 [R1+0x38], R14 ;  /* 0x0000380e01007387 */ /* 0x0005e40000100a00 */
[----:B--2---:R-:W-:-:S04]  /*6f70*/  IADD3 R14, P4, R236, R18, RZ ;  /* 0x00000012ec0e7210 */ /* 0x004fc80007f9e0ff */
[----:B------:R-:W-:Y:S01]  /*6f80*/  IADD3.X R15, R237, R12, R19, P4, !PT ;  /* 0x0000000ced0f7210 */ /* 0x000fe200027fe413 */
[----:B------:R-:W-:Y:S01]  /*6f90*/  IMAD.WIDE.U32 R10, R11, 0x78, R224 ;  /* 0x000000780b0a7825 */ /* 0x000fe200078e00e0 */
[----:B------:R0:W5:Y:S03]  /*6fa0*/  LDL.LU.64 R18, [R1+0xc0] ;  /* 0x0000c00001127983 */ /* 0x0001660000300a00 */
[----:B------:R-:W-:Y:S02]  /*6fb0*/  IMAD.WIDE.U32 R12, R13, UR41, R14 ;  /* 0x000000290d0c7c25 */ /* 0x000fe4000f8e000e */
[----:B------:R0:W5:Y:S02]  /*6fc0*/  LDL.LU.64 R14, [R1+0xb8] ;  /* 0x0000b800010e7983 */ /* 0x0001640000300a00 */
[----:B------:R-:W-:Y:S01]  /*6fd0*/  IMAD.IADD R225, R4, 0x1, R13 ;  /* 0x0000000104e17824 */ /* 0x000fe200078e020d */
[----:B------:R-:W-:Y:S01]  /*6fe0*/  LEA R224, P4, R12, R20, 0x1 ;  /* 0x000000140ce07211 */ /* 0x000fe200078808ff */
[----:B------:R-:W-:-:S03]  /*6ff0*/  IMAD.IADD R4, R5, 0x1, R11 ;  /* 0x0000000105047824 */ /* 0x000fc600078e020b */
[----:B------:R-:W-:Y:S02]  /*7000*/  LEA.HI.X R225, R12, R21, R225, 0x1, P4 ;  /* 0x000000150ce17211 */ /* 0x000fe400020f0ce1 */
[----:B------:R-:W-:Y:S01]  /*7010*/  IADD3 R5, P4, P5, R8, R10, R234 ;  /* 0x0000000a08057210 */ /* 0x000fe20007d9e0ea */
[----:B------:R0:W5:Y:S04]  /*7020*/  LDL.LU.64 R12, [R1+0xb0] ;  /* 0x0000b000010c7983 */ /* 0x0001680000300a00 */
[----:B------:R2:W-:Y:S01]  /*7030*/  STL.64 [R1+0x10], R10 ;  /* 0x0000100a01007387 */ /* 0x0005e20000100a00 */
[----:B------:R-:W-:-:S03]  /*7040*/  PRMT R226, R0, 0x7610, R226 ;  /* 0x0000761000e27816 */ /* 0x000fc600000000e2 */
[----:B--2---:R0:W5:Y:S04]  /*7050*/  LDL.LU.64 R10, [R1+0xa8] ;  /* 0x0000a800010a7983 */ /* 0x0041680000300a00 */
[----:B------:R0:W5:Y:S04]  /*7060*/  LDL.LU.64 R8, [R1+0xa0] ;  /* 0x0000a00001087983 */ /* 0x0001680000300a00 */
[----:B------:R2:W-:Y:S04]  /*7070*/  STL [R1+0x74], R5 ;  /* 0x0000740501007387 */ /* 0x0005e80000100800 */
[----:B--2---:R0:W5:Y:S04]  /*7080*/  LDL.LU R5, [R1+0x98] ;  /* 0x0000980001057983 */ /* 0x0041680000300800 */
[----:B------:R2:W-:Y:S02]  /*7090*/  STL [R1+0xc], R4 ;  /* 0x00000c0401007387 */ /* 0x0005e40000100800 */
[----:B--2---:R-:W-:-:S02]  /*70a0*/  IADD3.X R4, R7, R4, R235, P4, P5 ;  /* 0x0000000407047210 */ /* 0x004fc400027ea4eb */
[----:B------:R0:W5:Y:S04]  /*70b0*/  LDL.LU.64 R6, [R1+0x90] ;  /* 0x0000900001067983 */ /* 0x0001680000300a00 */
[----:B------:R2:W-:Y:S01]  /*70c0*/  STL [R1+0x78], R4 ;  /* 0x0000780401007387 */ /* 0x0005e20000100800 */
[----:B------:R-:W-:-:S03]  /*70d0*/  ISETP.GT.AND P5, PT, R3, 0x108, P3 ;  /* 0x000001080300780c */ /* 0x000fc60001fa4270 */
[----:B--2---:R0:W5:Y:S04]  /*70e0*/  LDL.LU R4, [R1+0x8c] ;  /* 0x00008c0001047983 */ /* 0x0041680000300800 */
[----:B------:R0:W5:Y:S04]  /*70f0*/  LDL.LU R0, [R1+0x88] ;  /* 0x0000880001007983 */ /* 0x0001680000300800 */
[----:B------:R0:W-:Y:S02]  /*7100*/  STL.S16 [R1+0x8], R226 ;  /* 0x000008e201007387 */ /* 0x0001e40000100600 */
[----:B------:R-:W-:Y:S05]  /*7110*/  @!P5 BRA `(.L_x_65) ;  /* 0x000000000008d947 */ /* 0x000fea0003800000 */
[----:B0-----:R-:W2:Y:S04]  /*7120*/  LDG.E.LTC128B.U16 R226, desc[UR50][R224.64+0x2] ;  /* 0x00000232e0e27981 */ /* 0x001ea8000c1e1520 */
[----:B--2---:R2:W-:Y:S02]  /*7130*/  STL [R1+0x8], R226 ;  /* 0x000008e201007387 */ /* 0x0045e40000100800 */
.L_x_65:
[----:B------:R-:W-:Y:S05]  /*7140*/  BSYNC B1 ;  /* 0x0000000000017941 */ /* 0x000fea0003800000 */
.L_x_64:
[----:B-----5:R3:W-:Y:S04]  /*7150*/  STL.64 [R1+0x98], R8 ;  /* 0x0000980801007387 */ /* 0x0207e80000100a00 */
[----:B---3--:R-:W3:Y:S04]  /*7160*/  LDL.64 R8, [R1] ;  /* 0x0000000001087983 */ /* 0x008ee80000100a00 */
[----:B------:R-:W-:Y:S04]  /*7170*/  STL [R1+0x94], R6 ;  /* 0x0000940601007387 */ /* 0x000fe80000100800 */
[----:B------:R-:W-:Y:S04]  /*7180*/  STL [R1+0x90], R5 ;  /* 0x0000900501007387 */ /* 0x000fe80000100800 */
[----:B------:R4:W-:Y:S04]  /*7190*/  STL [R1+0x8c], R4 ;  /* 0x00008c0401007387 */ /* 0x0009e80000100800 */
[----:B----4-:R-:W0:Y:S04]  /*71a0*/  LDL.LU R4, [R1+0x8] ;  /* 0x0000080001047983 */ /* 0x010e280000300800 */
[----:B------:R4:W-:Y:S01]  /*71b0*/  STL [R1+0x88], R0 ;  /* 0x0000880001007387 */ /* 0x0009e20000100800 */
[----:B0-2---:R-:W-:-:S05]  /*71c0*/  HADD2.F32 R226, -RZ, R4.H0_H0 ;  /* 0x20000004ffe27230 */ /* 0x005fca0000004100 */
[----:B------:R-:W-:-:S04]  /*71d0*/  FMUL R226, R226, R16 ;  /* 0x00000010e2e27220 */ /* 0x000fc80000400000 */
[----:B------:R-:W-:Y:S01]  /*71e0*/  FFMA R227, R227, R2, R226 ;  /* 0x00000002e3e37223 */ /* 0x000fe200000000e2 */
[----:B------:R-:W-:-:S04]  /*71f0*/  IMAD.U32 R226, RZ, RZ, UR8 ;  /* 0x00000008ffe27e24 */ /* 0x000fc8000f8e00ff */
[----:B------:R-:W-:Y:S01]  /*7200*/  F2FP.F16.F32.PACK_AB R227, RZ, R227 ;  /* 0x000000e3ffe3723e */ /* 0x000fe200000000ff */
[----:B------:R-:W-:-:S03]  /*7210*/  IMAD.SHL.U32 R226, R226, 0x10, RZ ;  /* 0x00000010e2e27824 */ /* 0x000fc600078e00ff */
[----:B------:R-:W-:Y:S02]  /*7220*/  PRMT R6, R227, 0x7610, R6 ;  /* 0x00007610e3067816 */ /* 0x000fe40000000006 */
[----:B------:R-:W2:Y:S01]  /*7230*/  LDL R227, [R1+0x20] ;  /* 0x0000200001e37983 */ /* 0x000ea20000100800 */
[----:B---3--:R-:W-:Y:S02]  /*7240*/  IADD3 R226, P4, R8, R226, RZ ;  /* 0x000000e208e27210 */ /* 0x008fe40007f9e0ff */
[----:B------:R-:W-:Y:S02]  /*7250*/  PRMT R5, R6, 0x7610, R5 ;  /* 0x0000761006057816 */ /* 0x000fe40000000005 */
[----:B----4-:R-:W-:Y:S01]  /*7260*/  PRMT R0, R4, 0x7610, R0 ;  /* 0x0000761004007816 */ /* 0x010fe20000000000 */
[----:B--2---:R-:W-:Y:S02]  /*7270*/  IMAD.X R227, R9, 0x1, R227, P4 ;  /* 0x0000000109e37824 */ /* 0x004fe400020e06e3 */
[----:B------:R0:W5:Y:S04]  /*7280*/  LDL.LU.64 R8, [R1+0x98] ;  /* 0x0000980001087983 */ /* 0x0001680000300a00 */
[----:B------:R0:W5:Y:S04]  /*7290*/  LDL.LU R6, [R1+0x94] ;  /* 0x0000940001067983 */ /* 0x0001680000300800 */
[----:B------:R2:W-:Y:S04]  /*72a0*/  @P5 STG.E.U16 desc[UR50][R226.64+0x2], R5 ;  /* 0x00000205e2005986 */ /* 0x0005e8000c101532 */
[----:B--2---:R0:W5:Y:S04]  /*72b0*/  LDL.LU R5, [R1+0x90] ;  /* 0x0000900001057983 */ /* 0x0041680000300800 */
[----:B------:R0:W5:Y:S04]  /*72c0*/  LDL.LU R4, [R1+0x8c] ;  /* 0x00008c0001047983 */ /* 0x0001680000300800 */
[----:B------:R2:W-:Y:S04]  /*72d0*/  STL.S16 [R1+0x8], R0 ;  /* 0x0000080001007387 */ /* 0x0005e80000100600 */
[----:B--2---:R0:W5:Y:S01]  /*72e0*/  LDL.LU R0, [R1+0x88] ;  /* 0x0000880001007983 */ /* 0x0041620000300800 */
[----:B------:R-:W-:Y:S01]  /*72f0*/  ISETP.GT.AND P4, PT, R3, 0x100, P2 ;  /* 0x000001000300780c */ /* 0x000fe20001784270 */
[----:B------:R-:W-:-:S12]  /*7300*/  BSSY B1, `(.L_x_66) ;  /* 0x0000006000017945 */ /* 0x000fd80003800000 */
[----:B0-----:R-:W-:Y:S05]  /*7310*/  @!P4 BRA `(.L_x_67) ;  /* 0x000000000010c947 */ /* 0x001fea0003800000 */
[----:B-----5:R0:W-:Y:S04]  /*7320*/  STL [R1+0x88], R0 ;  /* 0x0000880001007387 */ /* 0x0201e80000100800 */
[----:B0-----:R-:W2:Y:S04]  /*7330*/  LDG.E.LTC128B.U16 R0, desc[UR50][R22.64+0x10] ;  /* 0x0000103216007981 */ /* 0x001ea8000c1e1520 */
[----:B--2---:R0:W-:Y:S04]  /*7340*/  STL [R1+0x8], R0 ;  /* 0x0000080001007387 */ /* 0x0041e80000100800 */
[----:B0-----:R0:W5:Y:S02]  /*7350*/  LDL.LU R0, [R1+0x88] ;  /* 0x0000880001007983 */ /* 0x0011640000300800 */
.L_x_67:
[----:B------:R-:W-:Y:S05]  /*7360*/  BSYNC B1 ;  /* 0x0000000000017941 */ /* 0x000fea0003800000 */
.L_x_66:
[----:B-----5:R-:W-:Y:S04]  /*7370*/  STL [R1+0x98], R6 ;  /* 0x0000980601007387 */ /* 0x020fe80000100800 */
[----:B------:R2:W-:Y:S04]  /*7380*/  STL.64 [R1+0x90], R4 ;  /* 0x0000900401007387 */ /* 0x0005e80000100a00 */
[----:B--2---:R-:W2:Y:S04]  /*7390*/  LDL.64 R4, [R1] ;  /* 0x0000000001047983 */ /* 0x004ea80000100a00 */
[----:B------:R3:W-:Y:S04]  /*73a0*/  STL [R1+0x88], R0 ;  /* 0x0000880001007387 */ /* 0x0007e80000100800 */
[----:B---3--:R-:W3:Y:S02]  /*73b0*/  LDL.LU R0, [R1+0x8] ;  /* 0x0000080001007983 */ /* 0x008ee40000300800 */
[----:B---3--:R-:W-:-:S05]  /*73c0*/  HADD2.F32 R6, -RZ, R0.H0_H0 ;  /* 0x20000000ff067230 */ /* 0x008fca0000004100 */
[----:B------:R-:W-:-:S04]  /*73d0*/  FMUL R6, R6, R16 ;  /* 0x0000001006067220 */ /* 0x000fc80000400000 */
[----:B------:R-:W-:Y:S02]  /*73e0*/  FFMA R228, R228, R2, R6 ;  /* 0x00000002e4e47223 */ /* 0x000fe40000000006 */
[----:B------:R3:W5:Y:S01]  /*73f0*/  LDL.LU R6, [R1+0x98] ;  /* 0x0000980001067983 */ /* 0x0007620000300800 */
[----:B------:R-:W-:Y:S02]  /*7400*/  ISETP.GT.AND P5, PT, R3, 0x100, P1 ;  /* 0x000001000300780c */ /* 0x000fe40000fa4270 */
[----:B------:R-:W-:-:S05]  /*7410*/  F2FP.F16.F32.PACK_AB R228, RZ, R228 ;  /* 0x000000e4ffe4723e */ /* 0x000fca00000000ff */
[----:B--2---:R2:W-:Y:S04]  /*7420*/  @P4 STG.E.U16 desc[UR50][R4.64+0x10], R228 ;  /* 0x000010e404004986 */ /* 0x0045e8000c101532 */
[----:B--2---:R3:W5:Y:S01]  /*7430*/  LDL.LU.64 R4, [R1+0x90] ;  /* 0x0000900001047983 */ /* 0x0047620000300a00 */
[----:B------:R-:W-:-:S03]  /*7440*/  PRMT R228, R0, 0x7610, R228 ;  /* 0x0000761000e47816 */ /* 0x000fc600000000e4 */
[----:B------:R3:W5:Y:S01]  /*7450*/  LDL.LU R0, [R1+0x88] ;  /* 0x0000880001007983 */ /* 0x0007620000300800 */
[----:B------:R-:W-:Y:S04]  /*7460*/  BSSY B1, `(.L_x_68) ;  /* 0x0000003000017945 */ /* 0x000fe80003800000 */
[----:B------:R-:W-:Y:S05]  /*7470*/  @!P5 BRA `(.L_x_69) ;  /* 0x000000000004d947 */ /* 0x000fea0003800000 */
[----:B------:R2:W5:Y:S02]  /*7480*/  LDG.E.LTC128B.U16 R228, desc[UR50][R22.64+0x12] ;  /* 0x0000123216e47981 */ /* 0x000564000c1e1520 */
.L_x_69:
[----:B------:R-:W-:Y:S05]  /*7490*/  BSYNC B1 ;  /* 0x0000000000017941 */ /* 0x000fea0003800000 */
.L_x_68:
[----:B-----5:R-:W-:Y:S04]  /*74a0*/  STL [R1+0x90], R0 ;  /* 0x0000900001007387 */ /* 0x020fe80000100800 */
[----:B------:R4:W-:Y:S04]  /*74b0*/  STL.64 [R1+0x88], R4 ;  /* 0x0000880401007387 */ /* 0x0009e80000100a00 */
[----:B----4-:R-:W4:Y:S01]  /*74c0*/  LDL.LU.64 R4, [R1] ;  /* 0x0000000001047983 */ /* 0x010f220000300a00 */
[----:B------:R-:W-:-:S05]  /*74d0*/  HADD2.F32 R0, -RZ, R228.H0_H0 ;  /* 0x200000e4ff007230 */ /* 0x000fca0000004100 */
[----:B------:R-:W-:-:S04]  /*74e0*/  FMUL R0, R0, R16 ;  /* 0x0000001000007220 */ /* 0x000fc80000400000 */
[----:B------:R-:W-:Y:S02]  /*74f0*/  FFMA R229, R229, R2, R0 ;  /* 0x00000002e5e57223 */ /* 0x000fe40000000000 */
[----:B------:R0:W5:Y:S01]  /*7500*/  LDL.LU R0, [R1+0x90] ;  /* 0x0000900001007983 */ /* 0x0001620000300800 */
[----:B------:R-:W-:Y:S02]  /*7510*/  ISETP.GT.AND P4, PT, R3, 0x108, P2 ;  /* 0x000001080300780c */ /* 0x000fe40001784270 */
[----:B------:R-:W-:-:S05]  /*7520*/  F2FP.F16.F32.PACK_AB R229, RZ, R229 ;  /* 0x000000e5ffe5723e */ /* 0x000fca00000000ff */
[----:B----4-:R4:W-:Y:S04]  /*7530*/  @P5 STG.E.U16 desc[UR50][R4.64+0x12], R229 ;  /* 0x000012e504005986 */ /* 0x0109e8000c101532 */
[----:B----4-:R0:W5:Y:S01]  /*7540*/  LDL.LU.64 R4, [R1+0x88] ;  /* 0x0000880001047983 */ /* 0x0101620000300a00 */
[----:B------:R-:W-:Y:S04]  /*7550*/  BSSY B1, `(.L_x_70) ;  /* 0x0000003000017945 */ /* 0x000fe80003800000 */
[----:B------:R-:W-:Y:S05]  /*7560*/  @!P4 BRA `(.L_x_71) ;  /* 0x000000000004c947 */ /* 0x000fea0003800000 */
[----:B------:R4:W5:Y:S02]  /*7570*/  LDG.E.LTC128B.U16 R228, desc[UR50][R224.64+0x10] ;  /* 0x00001032e0e47981 */ /* 0x000964000c1e1520 */
.L_x_71:
[----:B------:R-:W-:Y:S05]  /*7580*/  BSYNC B1 ;  /* 0x0000000000017941 */ /* 0x000fea0003800000 */
.L_x_70:
[----:B-----5:R0:W-:Y:S04]  /*7590*/  STL.64 [R1+0x88], R4 ;  /* 0x0000880401007387 */ /* 0x0201e80000100a00 */
[----:B0-----:R-:W2:Y:S01]  /*75a0*/  LDL.LU.64 R4, [R1+0x28] ;  /* 0x0000280001047983 */ /* 0x001ea20000300a00 */
[----:B------:R-:W-:Y:S01]  /*75b0*/  HADD2.F32 R229, -RZ, R228.H0_H0 ;  /* 0x200000e4ffe57230 */ /* 0x000fe20000004100 */
[----:B------:R-:W-:-:S04]  /*75c0*/  ISETP.GT.AND P5, PT, R3, 0x108, P1 ;  /* 0x000001080300780c */ /* 0x000fc80000fa4270 */
[----:B------:R-:W-:-:S04]  /*75d0*/  FMUL R229, R229, R16 ;  /* 0x00000010e5e57220 */ /* 0x000fc80000400000 */
[----:B------:R-:W-:-:S05]  /*75e0*/  FFMA R229, R230, R2, R229 ;  /* 0x00000002e6e57223 */ /* 0x000fca00000000e5 */
[----:B------:R-:W-:-:S05]  /*75f0*/  F2FP.F16.F32.PACK_AB R229, RZ, R229 ;  /* 0x000000e5ffe5723e */ /* 0x000fca00000000ff */
[----:B--2---:R0:W-:Y:S04]  /*7600*/  @P4 STG.E.U16 desc[UR50][R4.64+0x10], R229 ;  /* 0x000010e504004986 */ /* 0x0041e8000c101532 */
[----:B0-----:R0:W5:Y:S01]  /*7610*/  LDL.LU.64 R4, [R1+0x88] ;  /* 0x0000880001047983 */ /* 0x0011620000300a00 */
[----:B------:R-:W-:Y:S04]  /*7620*/  BSSY B1, `(.L_x_72) ;  /* 0x0000003000017945 */ /* 0x000fe80003800000 */
[----:B------:R-:W-:Y:S05]  /*7630*/  @!P5 BRA `(.L_x_73) ;  /* 0x000000000004d947 */ /* 0x000fea0003800000 */
[----:B------:R2:W5:Y:S02]  /*7640*/  LDG.E.LTC128B.U16 R228, desc[UR50][R224.64+0x12] ;  /* 0x00001232e0e47981 */ /* 0x000564000c1e1520 */
.L_x_73:
[----:B------:R-:W-:Y:S05]  /*7650*/  BSYNC B1 ;  /* 0x0000000000017941 */ /* 0x000fea0003800000 */
.L_x_72:
[----:B------:R0:W-:Y:S04]  /*7660*/  STL.64 [R1+0xb0], R18 ;  /* 0x0000b01201007387 */ /* 0x0001e80000100a00 */
[----:B0-----:R-:W3:Y:S04]  /*7670*/  LDL.LU.64 R18, [R1+0x10] ;  /* 0x0000100001127983 */ /* 0x001ee80000300a00 */
[----:B------:R0:W-:Y:S04]  /*7680*/  STL.64 [R1+0xa8], R14 ;  /* 0x0000a80e01007387 */ /* 0x0001e80000100a00 */
[----:B0-----:R-:W3:Y:S01]  /*7690*/  LDL.LU.64 R14, [R1+0x50] ;  /* 0x00005000010e7983 */ /* 0x001ee20000300a00 */
[----:B-----5:R-:W-:-:S03]  /*76a0*/  HADD2.F32 R229, -RZ, R228.H0_H0 ;  /* 0x200000e4ffe57230 */ /* 0x020fc60000004100 */
[----:B------:R0:W-:Y:S02]  /*76b0*/  STL.64 [R1+0xa0], R12 ;  /* 0x0000a00c01007387 */ /* 0x0001e40000100a00 */
[----:B------:R-:W-:-:S04]  /*76c0*/  FMUL R229, R229, R16 ;  /* 0x00000010e5e57220 */ /* 0x000fc80000400000 */
[----:B------:R-:W-:-:S05]  /*76d0*/  FFMA R229, R231, R2, R229 ;  /* 0x00000002e7e57223 */ /* 0x000fca00000000e5 */
[----:B------:R-:W-:Y:S01]  /*76e0*/  F2FP.F16.F32.PACK_AB R229, RZ, R229 ;  /* 0x000000e5ffe5723e */ /* 0x000fe200000000ff */
[----:B0-----:R-:W4:Y:S04]  /*76f0*/  LDL.LU.64 R12, [R1+0x48] ;  /* 0x00004800010c7983 */ /* 0x001f280000300a00 */
[----:B------:R0:W-:Y:S01]  /*7700*/  STL.64 [R1+0x98], R10 ;  /* 0x0000980a01007387 */ /* 0x0001e20000100a00 */
[----:B------:R-:W-:-:S05]  /*7710*/  PRMT R230, R229, 0x7610, R230 ;  /* 0x00007610e5e67816 */ /* 0x000fca00000000e6 */
[----:B------:R-:W-:Y:S04]  /*7720*/  @P5 STG.E.U16 desc[UR50][R226.64+0x12], R230 ;  /* 0x000012e6e2005986 */ /* 0x000fe8000c101532 */
[----:B0-----:R-:W2:Y:S04]  /*7730*/  LDL.LU.64 R10, [R1+0x38] ;  /* 0x00003800010a7983 */ /* 0x001ea80000300a00 */
[----:B------:R0:W-:Y:S04]  /*7740*/  STL.64 [R1+0x90], R8 ;  /* 0x0000900801007387 */ /* 0x0001e80000100a00 */
[----:B0-----:R-:W2:Y:S04]  /*7750*/  LDL R8, [R1+0x5c] ;  /* 0x00005c0001087983 */ /* 0x001ea80000100800 */
[----:B------:R-:W2:Y:S04]  /*7760*/  LDL R9, [R1+0x40] ;  /* 0x0000400001097983 */ /* 0x000ea80000100800 */
[----:B------:R0:W-:Y:S04]  /*7770*/  STL.64 [R1+0x88], R4 ;  /* 0x0000880401007387 */ /* 0x0001e80000100a00 */
[----:B------:R-:W2:Y:S04]  /*7780*/  LDL R231, [R1+0x68] ;  /* 0x0000680001e77983 */ /* 0x000ea80000100800 */
[----:B0-----:R-:W2:Y:S01]  /*7790*/  LDL R4, [R1+0x58] ;  /* 0x0000580001047983 */ /* 0x001ea20000100800 */
[----:B---3--:R-:W-:-:S03]  /*77a0*/  IADD3 R229, P4, R14, R18, RZ ;  /* 0x000000120ee57210 */ /* 0x008fc60007f9e0ff */
[----:B------:R-:W5:Y:S04]  /*77b0*/  LDL.LU.64 R18, [R1+0xb0] ;  /* 0x0000b00001127983 */ /* 0x000f680000300a00 */
[----:B------:R-:W5:Y:S04]  /*77c0*/  LDL.LU.64 R14, [R1+0xa8] ;  /* 0x0000a800010e7983 */ /* 0x000f680000300a00 */
[----:B------:R-:W4:Y:S01]  /*77d0*/  LDL.LU R227, [R1+0xc] ;  /* 0x00000c0001e37983 */ /* 0x000f220000300800 */
[----:B------:R-:W-:Y:S02]  /*77e0*/  ISETP.GT.AND P5, PT, R3, 0x180, P0 ;  /* 0x000001800300780c */ /* 0x000fe400007a4270 */
[----:B------:R-:W-:Y:S01]  /*77f0*/  PRMT R230, R228, 0x7610, R230 ;  /* 0x00007610e4e67816 */ /* 0x000fe200000000e6 */
[----:B----4-:R-:W-:Y:S01]  /*7800*/  IMAD.X R227, R227, 0x1, R13, P4 ;  /* 0x00000001e3e37824 */ /* 0x010fe200020e060d */
[C---:B------:R-:W-:Y:S01]  /*7810*/  LEA R226, P4, R229.reuse, R20, 0x1 ;  /* 0x00000014e5e27211 */ /* 0x040fe200078808ff */
[----:B------:R-:W5:Y:S03]  /*7820*/  LDL.LU.64 R12, [R1+0xa0] ;  /* 0x0000a000010c7983 */ /* 0x000f660000300a00 */
[----:B------:R-:W-:Y:S01]  /*7830*/  LEA.HI.X R227, R229, R21, R227, 0x1, P4 ;  /* 0x00000015e5e37211 */ /* 0x000fe200020f0ce3 */
[----:B------:R-:W3:Y:S04]  /*7840*/  LDL R228, [R1+0x44] ;  /* 0x0000440001e47983 */ /* 0x000ee80000100800 */
[----:B------:R-:W4:Y:S04]  /*7850*/  LDL R229, [R1+0x60] ;  /* 0x0000600001e57983 */ /* 0x000f280000100800 */
[----:B------:R2:W4:Y:S04]  /*7860*/  @P5 LDG.E.LTC128B.U16 R230, desc[UR50][R226.64] ;  /* 0x00000032e2e65981 */ /* 0x000528000c1e1520 */
[----:B------:R-:W2:Y:S01]  /*7870*/  LDL.LU.64 R226, [R1+0x18] ;  /* 0x0000180001e27983 */ /* 0x000ea20000300a00 */
[----:B------:R-:W-:Y:S01]  /*7880*/  UIMAD UR4, UR9, 0x300, URZ ;  /* 0x00000300090478a4 */ /* 0x000fe2000f8e023f */
[----:B--2---:R-:W-:-:S03]  /*7890*/  IMAD.WIDE.U32 R226, R9, 0x78, R226 ;  /* 0x0000007809e27825 */ /* 0x004fc600078e00e2 */
[----:B------:R-:W-:-:S04]  /*78a0*/  IADD3 R226, P4, R234, R226, RZ ;  /* 0x000000e2eae27210 */ /* 0x000fc80007f9e0ff */
[----:B---3--:R-:W-:-:S03]  /*78b0*/  IADD3.X R227, R235, R228, R227, P4, !PT ;  /* 0x000000e4ebe37210 */ /* 0x008fc600027fe4e3 */
[----:B----4-:R-:W-:-:S03]  /*78c0*/  IMAD.WIDE.U32 R226, R229, R9, R226 ;  /* 0x00000009e5e27225 */ /* 0x010fc600078e00e2 */
[----:B------:R-:W-:Y:S01]  /*78d0*/  IADD3 R228, P4, R236, R226, RZ ;  /* 0x000000e2ece47210 */ /* 0x000fe20007f9e0ff */
[----:B------:R-:W-:-:S03]  /*78e0*/  HADD2.F32 R226, -RZ, R230.H0_H0 ;  /* 0x200000e6ffe27230 */ /* 0x000fc60000004100 */
[----:B------:R-:W-:Y:S01]  /*78f0*/  IADD3.X R229, R237, R231, R227, P4, !PT ;  /* 0x000000e7ede57210 */ /* 0x000fe200027fe4e3 */
[----:B------:R0:W-:Y:S01]  /*7900*/  STL [R1+0x10], R230 ;  /* 0x000010e601007387 */ /* 0x0001e20000100800 */
[----:B------:R-:W-:Y:S01]  /*7910*/  FMUL R226, R226, R16 ;  /* 0x00000010e2e27220 */ /* 0x000fe20000400000 */
[----:B------:R-:W-:-:S04]  /*7920*/  IMAD.WIDE.U32 R228, R4, UR41, R228 ;  /* 0x0000002904e47c25 */ /* 0x000fc8000f8e00e4 */
[----:B------:R-:W-:Y:S01]  /*7930*/  FFMA R216, R216, R2, R226 ;  /* 0x00000002d8d87223 */ /* 0x000fe200000000e2 */
[----:B------:R-:W-:Y:S02]  /*7940*/  IMAD.IADD R227, R8, 0x1, R229 ;  /* 0x0000000108e37824 */ /* 0x000fe400078e02e5 */
[----:B0-----:R-:W-:Y:S01]  /*7950*/  IMAD.U32 R230, RZ, RZ, UR8 ;  /* 0x00000008ffe67e24 */ /* 0x001fe2000f8e00ff */
[----:B------:R-:W-:-:S03]  /*7960*/  LEA R226, P4, R228, R20, 0x1 ;  /* 0x00000014e4e27211 */ /* 0x000fc600078808ff */
[----:B------:R-:W-:Y:S01]  /*7970*/  IMAD.WIDE.U32 R230, R230, 0x300, R6 ;  /* 0x00000300e6e67825 */ /* 0x000fe200078e0006 */
[----:B------:R-:W-:Y:S02]  /*7980*/  LEA.HI.X R227, R228, R21, R227, 0x1, P4 ;  /* 0x00000015e4e37211 */ /* 0x000fe400020f0ce3 */
[----:B------:R-:W-:Y:S01]  /*7990*/  F2FP.F16.F32.PACK_AB R216, RZ, R216 ;  /* 0x000000d8ffd8723e */ /* 0x000fe200000000ff */
[----:B------:R-:W-:Y:S02]  /*79a0*/  VIADD R229, R231, UR4 ;  /* 0x00000004e7e57c36 */ /* 0x000fe40008000000 */
[----:B------:R-:W-:Y:S02]  /*79b0*/  @P5 IMAD.MOV.U32 R228, RZ, RZ, R230 ;  /* 0x000000ffffe45224 */ /* 0x000fe400078e00e6 */
[----:B------:R-:W-:Y:S02]  /*79c0*/  IMAD.WIDE.U32 R8, R9, 0x78, R10 ;  /* 0x0000007809087825 */ /* 0x000fe400078e000a */
[----:B------:R0:W5:Y:S04]  /*79d0*/  LDL.LU.64 R10, [R1+0x98] ;  /* 0x00009800010a7983 */ /* 0x0001680000300a00 */
[----:B------:R2:W-:Y:S01]  /*79e0*/  @P5 STG.E.U16 desc[UR50][R228.64], R216 ;  /* 0x000000d8e4005986 */ /* 0x0005e2000c101532 */
[----:B------:R-:W-:-:S03]  /*79f0*/  IADD3 R4, P5, R234, R8, RZ ;  /* 0x00000008ea047210 */ /* 0x000fc60007fbe0ff */
[----:B------:R3:W-:Y:S04]  /*7a00*/  STL.64 [R1+0x8], R8 ;  /* 0x0000080801007387 */ /* 0x0007e80000100a00 */
[----:B--2---:R0:W5:Y:S04]  /*7a10*/  LDL R216, [R1+0x10] ;  /* 0x0000100001d87983 */ /* 0x0041680000100800 */
[----:B---3--:R0:W5:Y:S04]  /*7a20*/  LDL.LU.64 R8, [R1+0x90] ;  /* 0x0000900001087983 */ /* 0x0081680000300a00 */
[----:B------:R2:W-:Y:S04]  /*7a30*/  STL [R1], R4 ;  /* 0x0000000401007387 */ /* 0x0005e80000100800 */
[----:B--2---:R0:W5:Y:S01]  /*7a40*/  LDL.LU.64 R4, [R1+0x88] ;  /* 0x0000880001047983 */ /* 0x0041620000300a00 */
[----:B------:R-:W-:Y:S01]  /*7a50*/  ISETP.GT.AND P4, PT, R3, 0x180, P3 ;  /* 0x000001800300780c */ /* 0x000fe20001f84270 */
[----:B------:R-:W-:-:S12]  /*7a60*/  BSSY B1, `(.L_x_74) ;  /* 0x0000004000017945 */ /* 0x000fd80003800000 */
[----:B0-----:R-:W-:Y:S05]  /*7a70*/  @!P4 BRA `(.L_x_75) ;  /* 0x000000000008c947 */ /* 0x001fea0003800000 */
[----:B-----5:R-:W2:Y:S04]  /*7a80*/  LDG.E.LTC128B.U16 R216, desc[UR50][R226.64+0x2] ;  /* 0x00000232e2d87981 */ /* 0x020ea8000c1e1520 */
[----:B--2---:R0:W-:Y:S02]  /*7a90*/  STL [R1+0x10], R216 ;  /* 0x000010d801007387 */ /* 0x0041e40000100800 */
.L_x_75:
[----:B------:R-:W-:Y:S05]  /*7aa0*/  BSYNC B1 ;  /* 0x0000000000017941 */ /* 0x000fea0003800000 */
.L_x_74:
[----:B------:R2:W-:Y:S04]  /*7ab0*/  STL.64 [R1+0x90], R6 ;  /* 0x0000900601007387 */ /* 0x0005e80000100a00 */
[----:B--2---:R-:W2:Y:S01]  /*7ac0*/  LDL.LU.64 R6, [R1] ;  /* 0x0000000001067983 */ /* 0x004ea20000300a00 */
[----:B0----5:R-:W-:-:S03]  /*7ad0*/  HADD2.F32 R216, -RZ, R216.H0_H0 ;  /* 0x200000d8ffd87230 */ /* 0x021fc60000004100 */
[----:B--2---:R-:W2:Y:S04]  /*7ae0*/  LDL.LU R7, [R1+0x44] ;  /* 0x0000440001077983 */ /* 0x004ea80000300800 */
[----:B------:R0:W-:Y:S04]  /*7af0*/  STL.64 [R1+0x88], R4 ;  /* 0x0000880401007387 */ /* 0x0001e80000100a00 */
[----:B0-----:R-:W2:Y:S01]  /*7b00*/  LDL.LU.64 R4, [R1+0x8] ;  /* 0x0000080001047983 */ /* 0x001ea20000300a00 */
[----:B------:R-:W-:-:S03]  /*7b10*/  FMUL R216, R216, R16 ;  /* 0x00000010d8d87220 */ /* 0x000fc60000400000 */
[----:B------:R-:W3:Y:S01]  /*7b20*/  LDL.LU R234, [R1+0x74] ;  /* 0x0000740001ea7983 */ /* 0x000ee20000300800 */
[----:B--2---:R-:W-:Y:S01]  /*7b30*/  IADD3.X R7, R235, R7, R5, P5, !PT ;  /* 0x00000007eb077210 */ /* 0x004fe20002ffe405 */
[----:B------:R-:W-:Y:S02]  /*7b40*/  FFMA R235, R217, R2, R216 ;  /* 0x00000002d9eb7223 */ /* 0x000fe400000000d8 */
[----:B------:R-:W2:Y:S04]  /*7b50*/  LDL.LU R217, [R1+0x40] ;  /* 0x0000400001d97983 */ /* 0x000ea80000300800 */
[----:B------:R-:W2:Y:S04]  /*7b60*/  LDL.LU R216, [R1+0x60] ;  /* 0x0000600001d87983 */ /* 0x000ea80000300800 */
[----:B------:R-:W4:Y:S01]  /*7b70*/  LDL.LU R5, [R1+0x78] ;  /* 0x0000780001057983 */ /* 0x000f220000300800 */
[----:B---3--:R-:W-:-:S02]  /*7b80*/  LEA R4, P5, R234, R20, 0x1 ;  /* 0x00000014ea047211 */ /* 0x008fc400078a08ff */
[----:B------:R-:W-:Y:S01]  /*7b90*/  F2FP.F16.F32.PACK_AB R235, RZ, R235 ;  /* 0x000000ebffeb723e */ /* 0x000fe200000000ff */
[----:B--2---:R-:W-:Y:S02]  /*7ba0*/  IMAD.WIDE.U32 R216, R216, R217, R6 ;  /* 0x000000d9d8d87225 */ /* 0x004fe400078e0006 */
[----:B------:R0:W5:Y:S01]  /*7bb0*/  LDL.LU.64 R6, [R1+0x90] ;  /* 0x0000900001067983 */ /* 0x0001620000300a00 */
[----:B----4-:R-:W-:Y:S02]  /*7bc0*/  LEA.HI.X R5, R234, R21, R5, 0x1, P5 ;  /* 0x00000015ea057211 */ /* 0x010fe400028f0c05 */
[----:B------:R-:W-:Y:S02]  /*7bd0*/  IADD3 R234, P5, R236, R216, RZ ;  /* 0x000000d8ecea7210 */ /* 0x000fe40007fbe0ff */
[----:B------:R-:W-:Y:S01]  /*7be0*/  PRMT R236, R235, 0x7610, R236 ;  /* 0x00007610ebec7816 */ /* 0x000fe200000000ec */
[----:B------:R2:W-:Y:S04]  /*7bf0*/  STL.64 [R1+0x8], R4 ;  /* 0x0000080401007387 */ /* 0x0005e80000100a00 */
[----:B--2---:R0:W5:Y:S04]  /*7c00*/  LDL.LU.64 R4, [R1+0x88] ;  /* 0x0000880001047983 */ /* 0x0041680000300a00 */
[----:B------:R-:W2:Y:S01]  /*7c10*/  LDL.LU R235, [R1+0x68] ;  /* 0x0000680001eb7983 */ /* 0x000ea20000300800 */
[----:B------:R-:W-:Y:S01]  /*7c20*/  @P4 IMAD.MOV.U32 R216, RZ, RZ, R230 ;  /* 0x000000ffffd84224 */ /* 0x000fe200078e00e6 */
[----:B------:R-:W-:-:S02]  /*7c30*/  ISETP.GT.AND P0, PT, R3, 0x188, P0 ;  /* 0x000001880300780c */ /* 0x000fc40000704270 */
[----:B--2---:R-:W-:Y:S01]  /*7c40*/  IADD3.X R235, R237, R235, R217, P5, !PT ;  /* 0x000000ebedeb7210 */ /* 0x004fe20002ffe4d9 */
[----:B------:R-:W-:-:S05]  /*7c50*/  @P4 IMAD.MOV.U32 R217, RZ, RZ, R229 ;  /* 0x000000ffffd94224 */ /* 0x000fca00078e00e5 */
[----:B------:R2:W-:Y:S04]  /*7c60*/  @P4 STG.E.U16 desc[UR50][R216.64+0x2], R236 ;  /* 0x000002ecd8004986 */ /* 0x0005e8000c101532 */
[----:B--2---:R-:W2:Y:S01]  /*7c70*/  LDL.LU R217, [R1+0x10] ;  /* 0x0000100001d97983 */ /* 0x004ea20000300800 */
[----:B------:R-:W-:Y:S01]  /*7c80*/  BSSY B1, `(.L_x_76) ;  /* 0x0000005000017945 */ /* 0x000fe20003800000 */
[----:B--2---:R-:W-:-:S03]  /*7c90*/  PRMT R236, R217, 0x7610, R236 ;  /* 0x00007610d9ec7816 */ /* 0x004fc600000000ec */
[----:B0-----:R-:W-:Y:S05]  /*7ca0*/  @!P0 BRA `(.L_x_77) ;  /* 0x0000000000088947 */ /* 0x001fea0003800000 */
[----:B------:R-:W2:Y:S04]  /*7cb0*/  LDL.LU.64 R216, [R1+0x8] ;  /* 0x0000080001d87983 */ /* 0x000ea80000300a00 */
[----:B--2---:R0:W5:Y:S02]  /*7cc0*/  LDG.E.LTC128B.U16 R236, desc[UR50][R216.64] ;  /* 0x00000032d8ec7981 */ /* 0x004164000c1e1520 */
.L_x_77:
[----:B------:R-:W-:Y:S05]  /*7cd0*/  BSYNC B1 ;  /* 0x0000000000017941 */ /* 0x000fea0003800000 */
.L_x_76:
[----:B------:R2:W-:Y:S04]  /*7ce0*/  STL [R1+0x88], R0 ;  /* 0x0000880001007387 */ /* 0x0005e80000100800 */
[----:B--2---:R-:W2:Y:S04]  /*7cf0*/  LDL.LU R0, [R1+0x58] ;  /* 0x0000580001007983 */ /* 0x004ea80000300800 */
[----:B0-----:R-:W3:Y:S01]  /*7d00*/  LDL.LU R217, [R1+0x5c] ;  /* 0x00005c0001d97983 */ /* 0x001ee20000300800 */
[----:B-----5:R-:W-:Y:S02]  /*7d10*/  HADD2.F32 R216, -RZ, R236.H0_H0 ;  /* 0x200000ecffd87230 */ /* 0x020fe40000004100 */
[----:B--2---:R-:W-:-:S02]  /*7d20*/  IMAD.WIDE.U32 R234, R0, UR41, R234 ;  /* 0x0000002900ea7c25 */ /* 0x004fc4000f8e00ea */
[----:B------:R0:W5:Y:S02]  /*7d30*/  LDL.LU R0, [R1+0x88] ;  /* 0x0000880001007983 */ /* 0x0001640000300800 */
[----:B------:R-:W-:Y:S01]  /*7d40*/  FMUL R216, R216, R16 ;  /* 0x00000010d8d87220 */ /* 0x000fe20000400000 */
[----:B---3--:R-:W-:Y:S01]  /*7d50*/  IMAD.IADD R217, R217, 0x1, R235 ;  /* 0x00000001d9d97824 */ /* 0x008fe200078e02eb */
[----:B------:R-:W-:Y:S02]  /*7d60*/  LEA R20, P5, R234, R20, 0x1 ;  /* 0x00000014ea147211 */ /* 0x000fe400078a08ff */
[----:B------:R-:W-:Y:S01]  /*7d70*/  FFMA R218, R218, R2, R216 ;  /* 0x00000002dada7223 */ /* 0x000fe200000000d8 */
[----:B------:R-:W-:Y:S01]  /*7d80*/  IMAD.U32 R216, RZ, RZ, UR8 ;  /* 0x00000008ffd87e24 */ /* 0x000fe2000f8e00ff */
[----:B------:R-:W-:Y:S02]  /*7d90*/  LEA.HI.X R21, R234, R21, R217, 0x1, P5 ;  /* 0x00000015ea157211 */ /* 0x000fe400028f0cd9 */
[----:B------:R-:W2:Y:S01]  /*7da0*/  LDL R217, [R1+0x20] ;  /* 0x0000200001d97983 */ /* 0x000ea20000100800 */
[----:B------:R-:W-:Y:S01]  /*7db0*/  IMAD.SHL.U32 R216, R216, 0x10, RZ ;  /* 0x00000010d8d87824 */ /* 0x000fe200078e00ff */
[----:B------:R-:W-:-:S02]  /*7dc0*/  ISETP.GT.AND P3, PT, R3, 0x188, P3 ;  /* 0x000001880300780c */ /* 0x000fc40001f64270 */
[----:B------:R-:W-:Y:S02]  /*7dd0*/  F2FP.F16.F32.PACK_AB R218, RZ, R218 ;  /* 0x000000daffda723e */ /* 0x000fe400000000ff */
[----:B------:R-:W-:Y:S01]  /*7de0*/  IADD3 R216, P4, R216, R230, RZ ;  /* 0x000000e6d8d87210 */ /* 0x000fe20007f9e0ff */
[----:B------:R-:W-:Y:S04]  /*7df0*/  BSSY B1, `(.L_x_78) ;  /* 0x0000006000017945 */ /* 0x000fe80003800000 */
[----:B--2---:R-:W-:-:S05]  /*7e00*/  IMAD.X R217, R229, 0x1, R217, P4 ;  /* 0x00000001e5d97824 */ /* 0x004fca00020e06d9 */
[----:B------:R2:W-:Y:S02]  /*7e10*/  @P0 STG.E.U16 desc[UR50][R216.64], R218 ;  /* 0x000000dad8000986 */ /* 0x0005e4000c101532 */
[----:B--2---:R-:W-:Y:S01]  /*7e20*/  PRMT R218, R236, 0x7610, R218 ;  /* 0x00007610ecda7816 */ /* 0x004fe200000000da */
[----:B0-----:R-:W-:Y:S06]  /*7e30*/  @!P3 BRA `(.L_x_79) ;  /* 0x000000000004b947 */ /* 0x001fec0003800000 */
[----:B------:R0:W5:Y:S02]  /*7e40*/  LDG.E.LTC128B.U16 R218, desc[UR50][R20.64+0x2] ;  /* 0x0000023214da7981 */ /* 0x000164000c1e1520 */
.L_x_79:
[----:B------:R-:W-:Y:S05]  /*7e50*/  BSYNC B1 ;  /* 0x0000000000017941 */ /* 0x000fea0003800000 */
.L_x_78:
[----:B-----5:R-:W-:Y:S01]  /*7e60*/  HADD2.F32 R234, -RZ, R218.H0_H0 ;  /* 0x200000daffea7230 */ /* 0x020fe20000004100 */
[----:B------:R-:W-:Y:S01]  /*7e70*/  ISETP.GT.AND P0, PT, R3, 0x180, P2 ;  /* 0x000001800300780c */ /* 0x000fe20001704270 */
[----:B------:R-:W-:Y:S03]  /*7e80*/  BSSY B1, `(.L_x_80) ;  /* 0x0000007000017945 */ /* 0x000fe60003800000 */
[----:B------:R-:W-:-:S04]  /*7e90*/  FMUL R234, R234, R16 ;  /* 0x00000010eaea7220 */ /* 0x000fc80000400000 */
[----:B------:R-:W-:-:S05]  /*7ea0*/  FFMA R219, R219, R2, R234 ;  /* 0x00000002dbdb7223 */ /* 0x000fca00000000ea */
[----:B------:R-:W-:-:S05]  /*7eb0*/  F2FP.F16.F32.PACK_AB R219, RZ, R219 ;  /* 0x000000dbffdb723e */ /* 0x000fca00000000ff */
[----:B------:R2:W-:Y:S01]  /*7ec0*/  @P3 STG.E.U16 desc[UR50][R216.64+0x2], R219 ;  /* 0x000002dbd8003986 */ /* 0x0005e2000c101532 */
[----:B------:R-:W-:Y:S05]  /*7ed0*/  @!P0 BRA `(.L_x_81) ;  /* 0x0000000000048947 */ /* 0x000fea0003800000 */
[----:B------:R3:W5:Y:S02]  /*7ee0*/  LDG.E.LTC128B.U16 R218, desc[UR50][R226.64+0x10] ;  /* 0x00001032e2da7981 */ /* 0x000764000c1e1520 */
.L_x_81:
[----:B------:R-:W-:Y:S05]  /*7ef0*/  BSYNC B1 ;  /* 0x0000000000017941 */ /* 0x000fea0003800000 */
.L_x_80:
[----:B--2--5:R-:W-:Y:S01]  /*7f00*/  HADD2.F32 R219, -RZ, R218.H0_H0 ;  /* 0x200000daffdb7230 */ /* 0x024fe20000004100 */
[----:B------:R-:W-:Y:S01]  /*7f10*/  ISETP.GT.AND P3, PT, R3, 0x180, P1 ;  /* 0x000001800300780c */ /* 0x000fe20000f64270 */
[----:B------:R-:W-:Y:S01]  /*7f20*/  @P0 IMAD.MOV.U32 R234, RZ, RZ, R230 ;  /* 0x000000ffffea0224 */ /* 0x000fe200078e00e6 */
[----:B------:R-:W-:Y:S01]  /*7f30*/  BSSY B1, `(.L_x_82) ;  /* 0x0000008000017945 */ /* 0x000fe20003800000 */
[----:B------:R-:W-:Y:S02]  /*7f40*/  @P0 IMAD.MOV.U32 R235, RZ, RZ, R229 ;  /* 0x000000ffffeb0224 */ /* 0x000fe400078e00e5 */
[----:B------:R-:W-:-:S04]  /*7f50*/  FMUL R219, R219, R16 ;  /* 0x00000010dbdb7220 */ /* 0x000fc80000400000 */
[----:B------:R-:W-:-:S05]  /*7f60*/  FFMA R219, R220, R2, R219 ;  /* 0x00000002dcdb7223 */ /* 0x000fca00000000db */
[----:B------:R-:W-:-:S05]  /*7f70*/  F2FP.F16.F32.PACK_AB R219, RZ, R219 ;  /* 0x000000dbffdb723e */ /* 0x000fca00000000ff */
[----:B------:R2:W-:Y:S01]  /*7f80*/  @P0 STG.E.U16 desc[UR50][R234.64+0x10], R219 ;  /* 0x000010dbea000986 */ /* 0x0005e2000c101532 */
[----:B------:R-:W-:Y:S05]  /*7f90*/  @!P3 BRA `(.L_x_83) ;  /* 0x000000000004b947 */ /* 0x000fea0003800000 */
[----:B------:R4:W5:Y:S02]  /*7fa0*/  LDG.E.LTC128B.U16 R218, desc[UR50][R226.64+0x12] ;  /* 0x00001232e2da7981 */ /* 0x000964000c1e1520 */
.L_x_83:
[----:B------:R-:W-:Y:S05]  /*7fb0*/  BSYNC B1 ;  /* 0x0000000000017941 */ /* 0x000fea0003800000 */
.L_x_82:
[----:B--2--5:R-:W-:Y:S01]  /*7fc0*/  HADD2.F32 R219, -RZ, R218.H0_H0 ;  /* 0x200000daffdb7230 */ /* 0x024fe20000004100 */
[----:B------:R-:W-:Y:S01]  /*7fd0*/  ISETP.GT.AND P2, PT, R3, 0x188, P2 ;  /* 0x000001880300780c */ /* 0x000fe20001744270 */
[----:B------:R-:W-:Y:S01]  /*7fe0*/  @P3 IMAD.MOV.U32 R228, RZ, RZ, R230 ;  /* 0x000000ffffe43224 */ /* 0x000fe200078e00e6 */
[----:B------:R-:W-:Y:S02]  /*7ff0*/  BSSY B1, `(.L_x_84) ;  /* 0x0000007000017945 */ /* 0x000fe40003800000 */
[----:B------:R-:W-:-:S04]  /*8000*/  FMUL R219, R219, R16 ;  /* 0x00000010dbdb7220 */ /* 0x000fc80000400000 */
[----:B------:R-:W-:-:S05]  /*8010*/  FFMA R219, R221, R2, R219 ;  /* 0x00000002dddb7223 */ /* 0x000fca00000000db */
[----:B------:R-:W-:-:S05]  /*8020*/  F2FP.F16.F32.PACK_AB R219, RZ, R219 ;  /* 0x000000dbffdb723e */ /* 0x000fca00000000ff */
[----:B------:R2:W-:Y:S01]  /*8030*/  @P3 STG.E.U16 desc[UR50][R228.64+0x12], R219 ;  /* 0x000012dbe4003986 */ /* 0x0005e2000c101532 */
[----:B------:R-:W-:Y:S05]  /*8040*/  @!P2 BRA `(.L_x_85) ;  /* 0x000000000004a947 */ /* 0x000fea0003800000 */
[----:B------:R0:W5:Y:S02]  /*8050*/  LDG.E.LTC128B.U16 R218, desc[UR50][R20.64+0x10] ;  /* 0x0000103214da7981 */ /* 0x000164000c1e1520 */
.L_x_85:
[----:B------:R-:W-:Y:S05]  /*8060*/  BSYNC B1 ;  /* 0x0000000000017941 */ /* 0x000fea0003800000 */
.L_x_84:
[----:B--2--5:R-:W-:Y:S01]  /*8070*/  HADD2.F32 R219, -RZ, R218.H0_H0 ;  /* 0x200000daffdb7230 */ /* 0x024fe20000004100 */
        /* <DEDUP_REMOVED lines=8> */
.L_x_87:
[----:B------:R-:W-:Y:S05]  /*8100*/  BSYNC B1 ;  /* 0x0000000000017941 */ /* 0x000fea0003800000 */
.L_x_86:
[----:B--2--5:R-:W-:Y:S01]  /*8110*/  HADD2.F32 R219, -RZ, R218.H0_H0 ;  /* 0x200000daffdb7230 */ /* 0x024fe20000004100 */
[----:B------:R-:W-:Y:S01]  /*8120*/  ISETP.GT.AND P3, PT, R0, 0x10, PT ;  /* 0x000000100000780c */ /* 0x000fe20003f64270 */
[----:B------:R-:W-:Y:S03]  /*8130*/  BSSY B1, `(.L_x_88) ;  /* 0x0000008000017945 */ /* 0x000fe60003800000 */
[----:B------:R-:W-:Y:S01]  /*8140*/  FMUL R220, R219, R16 ;  /* 0x00000010dbdc7220 */ /* 0x000fe20000400000 */
[----:B------:R-:W-:-:S03]  /*8150*/  ISETP.GT.AND P0, PT, R3, RZ, P3 ;  /* 0x000000ff0300720c */ /* 0x000fc60001f04270 */
[----:B------:R-:W-:-:S05]  /*8160*/  FFMA R220, R223, R2, R220 ;  /* 0x00000002dfdc7223 */ /* 0x000fca00000000dc */
[----:B------:R-:W-:-:S05]  /*8170*/  F2FP.F16.F32.PACK_AB R220, RZ, R220 ;  /* 0x000000dcffdc723e */ /* 0x000fca00000000ff */
[----:B------:R2:W-:Y:S01]  /*8180*/  @P1 STG.E.U16 desc[UR50][R216.64+0x12], R220 ;  /* 0x000012dcd8001986 */ /* 0x0005e2000c101532 */
[----:B------:R-:W-:Y:S05]  /*8190*/  @!P0 BRA `(.L_x_89) ;  /* 0x0000000000048947 */ /* 0x000fea0003800000 */
[----:B------:R0:W5:Y:S02]  /*81a0*/  LDG.E.LTC128B.U16 R218, desc[UR50][R4.64+0x20] ;  /* 0x0000203204da7981 */ /* 0x000164000c1e1520 */
.L_x_89:
[----:B------:R-:W-:Y:S05]  /*81b0*/  BSYNC B1 ;  /* 0x0000000000017941 */ /* 0x000fea0003800000 */
.L_x_88:
        /* <DEDUP_REMOVED lines=10> */
.L_x_91:
[----:B------:R-:W-:Y:S05]  /*8260*/  BSYNC B1 ;  /* 0x0000000000017941 */ /* 0x000fea0003800000 */
.L_x_90:
        /* <DEDUP_REMOVED lines=9> */
.L_x_93:
[----:B------:R-:W-:Y:S05]  /*8300*/  BSYNC B1 ;  /* 0x0000000000017941 */ /* 0x000fea0003800000 */
.L_x_92:
        /* <DEDUP_REMOVED lines=9> */
.L_x_95:
[----:B------:R-:W-:Y:S05]  /*83a0*/  BSYNC B1 ;  /* 0x0000000000017941 */ /* 0x000fea0003800000 */
.L_x_94:
[----:B0----5:R-:W-:Y:S01]  /*83b0*/  HADD2.F32 R209, -RZ, R218.H0_H0 ;  /* 0x200000daffd17230 */ /* 0x021fe20000004100 */
[----:B------:R-:W-:Y:S01]  /*83c0*/  ISETP.GT.AND P1, PT, R0, 0x18, PT ;  /* 0x000000180000780c */ /* 0x000fe20003f24270 */
[----:B------:R-:W-:Y:S03]  /*83d0*/  BSSY B1, `(.L_x_96) ;  /* 0x0000008000017945 */ /* 0x000fe60003800000 */
[----:B--2---:R-:W-:Y:S01]  /*83e0*/  FMUL R208, R209, R16 ;  /* 0x00000010d1d07220 */ /* 0x004fe20000400000 */
[----:B------:R-:W-:-:S03]  /*83f0*/  ISETP.GT.AND P5, PT, R3, RZ, P1 ;  /* 0x000000ff0300720c */ /* 0x000fc60000fa4270 */
[----:B------:R-:W-:-:S05]  /*8400*/  FFMA R208, R211, R2, R208 ;  /* 0x00000002d3d07223 */ /* 0x000fca00000000d0 */
[----:B------:R-:W-:-:S05]  /*8410*/  F2FP.F16.F32.PACK_AB R208, RZ, R208 ;  /* 0x000000d0ffd0723e */ /* 0x000fca00000000ff */
[----:B------:R0:W-:Y:S01]  /*8420*/  @P4 STG.E.U16 desc[UR50][R10.64+0x22], R208 ;  /* 0x000022d00a004986 */ /* 0x0001e2000c101532 */
[----:B------:R-:W-:Y:S05]  /*8430*/  @!P5 BRA `(.L_x_97) ;  /* 0x000000000004d947 */ /* 0x000fea0003800000 */
[----:B------:R2:W5:Y:S02]  /*8440*/  LDG.E.LTC128B.U16 R218, desc[UR50][R4.64+0x30] ;  /* 0x0000303204da7981 */ /* 0x000564000c1e1520 */
.L_x_97:
[----:B------:R-:W-:Y:S05]  /*8450*/  BSYNC B1 ;  /* 0x0000000000017941 */ /* 0x000fea0003800000 */
.L_x_96:
[----:B-----5:R-:W-:Y:S01]  /*8460*/  HADD2.F32 R209, -RZ, R218.H0_H0 ;  /* 0x200000daffd17230 */ /* 0x020fe20000004100 */
        /* <DEDUP_REMOVED lines=9> */
.L_x_99:
[----:B------:R-:W-:Y:S05]  /*8500*/  BSYNC B1 ;  /* 0x0000000000017941 */ /* 0x000fea0003800000 */
.L_x_98:
[----:B0----5:R-:W-:Y:S01]  /*8510*/  HADD2.F32 R209, -RZ, R218.H0_H0 ;  /* 0x200000daffd17230 */ /* 0x021fe20000004100 */
        /* <DEDUP_REMOVED lines=8> */
.L_x_101:
[----:B------:R-:W-:Y:S05]  /*85a0*/  BSYNC B1 ;  /* 0x0000000000017941 */ /* 0x000fea0003800000 */
.L_x_100:
        /* <DEDUP_REMOVED lines=9> */
.L_x_103:
[----:B------:R-:W-:Y:S05]  /*8640*/  BSYNC B1 ;  /* 0x0000000000017941 */ /* 0x000fea0003800000 */
.L_x_102:
        /* <DEDUP_REMOVED lines=9> */
.L_x_105:
[----:B------:R-:W-:Y:S05]  /*86e0*/  BSYNC B1 ;  /* 0x0000000000017941 */ /* 0x000fea0003800000 */
.L_x_104:
        /* <DEDUP_REMOVED lines=9> */
.L_x_107:
[----:B------:R-:W-:Y:S05]  /*8780*/  BSYNC B1 ;  /* 0x0000000000017941 */ /* 0x000fea0003800000 */
.L_x_106:
        /* <DEDUP_REMOVED lines=9> */
.L_x_109:
[----:B------:R-:W-:Y:S05]  /*8820*/  BSYNC B1 ;  /* 0x0000000000017941 */ /* 0x000fea0003800000 */
.L_x_108:
        /* <DEDUP_REMOVED lines=9> */
.L_x_111:
[----:B------:R-:W-:Y:S05]  /*88c0*/  BSYNC B1 ;  /* 0x0000000000017941 */ /* 0x000fea0003800000 */
.L_x_110:
        /* <DEDUP_REMOVED lines=9> */
.L_x_113:
[----:B------:R-:W-:Y:S05]  /*8960*/  BSYNC B1 ;  /* 0x0000000000017941 */ /* 0x000fea0003800000 */
.L_x_112:
        /* <DEDUP_REMOVED lines=9> */
.L_x_115:
[----:B------:R-:W-:Y:S05]  /*8a00*/  BSYNC B1 ;  /* 0x0000000000017941 */ /* 0x000fea0003800000 */
.L_x_114:
        /* <DEDUP_REMOVED lines=9> */
.L_x_117:
[----:B------:R-:W-:Y:S05]  /*8aa0*/  BSYNC B1 ;  /* 0x0000000000017941 */ /* 0x000fea0003800000 */
.L_x_116:
        /* <DEDUP_REMOVED lines=9> */
.L_x_119:
[----:B------:R-:W-:Y:S05]  /*8b40*/  BSYNC B1 ;  /* 0x0000000000017941 */ /* 0x000fea0003800000 */
.L_x_118:
[----:B0----5:R-:W-:Y:S01]  /*8b50*/  HADD2.F32 R201, -RZ, R218.H0_H0 ;  /* 0x200000daffc97230 */ /* 0x021fe20000004100 */
[----:B------:R-:W2:Y:S01]  /*8b60*/  LDL.LU.64 R208, [R1+0x30] ;  /* 0x0000300001d07983 */ /* 0x000ea20000300a00 */
[----:B------:R-:W-:-:S03]  /*8b70*/  ISETP.GT.AND P5, PT, R3, 0x100, P3 ;  /* 0x000001000300780c */ /* 0x000fc60001fa4270 */
[----:B------:R-:W-:-:S04]  /*8b80*/  FMUL R200, R201, R16 ;  /* 0x00000010c9c87220 */ /* 0x000fc80000400000 */
[----:B------:R-:W-:-:S05]  /*8b90*/  FFMA R200, R207, R2, R200 ;  /* 0x00000002cfc87223 */ /* 0x000fca00000000c8 */
[----:B------:R-:W-:-:S04]  /*8ba0*/  F2FP.F16.F32.PACK_AB R200, RZ, R200 ;  /* 0x000000c8ffc8723e */ /* 0x000fc800000000ff */
[----:B------:R-:W-:-:S05]  /*8bb0*/  PRMT R202, R200, 0x7610, R202 ;  /* 0x00007610c8ca7816 */ /* 0x000fca00000000ca */
[----:B------:R0:W-:Y:S04]  /*8bc0*/  @P4 STG.E.U16 desc[UR50][R232.64+0x32], R202 ;  /* 0x000032cae8004986 */ /* 0x0001e8000c101532 */
[----:B------:R-:W3:Y:S01]  /*8bd0*/  @P5 LDG.E.LTC128B.U16 R218, desc[UR50][R22.64+0x20] ;  /* 0x0000203216da5981 */ /* 0x000ee2000c1e1520 */
[----:B------:R-:W-:Y:S01]  /*8be0*/  IMAD.U32 R205, RZ, RZ, UR8 ;  /* 0x00000008ffcd7e24 */ /* 0x000fe2000f8e00ff */
[----:B------:R-:W-:Y:S01]  /*8bf0*/  BSSY B1, `(.L_x_120) ;  /* 0x000000f000017945 */ /* 0x000fe20003800000 */
[----:B------:R-:W-:Y:S02]  /*8c00*/  IMAD.U32 R203, RZ, RZ, UR8 ;  /* 0x00000008ffcb7e24 */ /* 0x000fe4000f8e00ff */
[----:B------:R-:W-:Y:S02]  /*8c10*/  IMAD.U32 R200, RZ, RZ, UR9 ;  /* 0x00000009ffc87e24 */ /* 0x000fe4000f8e00ff */
[----:B------:R-:W-:-:S03]  /*8c20*/  IMAD.SHL.U32 R205, R205, 0x100, RZ ;  /* 0x00000100cdcd7824 */ /* 0x000fc600078e00ff */
[----:B------:R-:W-:Y:S02]  /*8c30*/  SHF.L.U64.HI R203, R203, 0x8, R200 ;  /* 0x00000008cbcb7819 */ /* 0x000fe400000102c8 */
[----:B--2---:R-:W-:Y:S01]  /*8c40*/  IADD3 R200, P4, R205, R208, RZ ;  /* 0x000000d0cdc87210 */ /* 0x004fe20007f9e0ff */
[----:B---3--:R-:W-:-:S05]  /*8c50*/  HADD2.F32 R201, -RZ, R218.H0_H0 ;  /* 0x200000daffc97230 */ /* 0x008fca0000004100 */
[----:B------:R-:W-:-:S04]  /*8c60*/  FMUL R201, R201, R16 ;  /* 0x00000010c9c97220 */ /* 0x000fc80000400000 */
[----:B------:R-:W-:Y:S01]  /*8c70*/  FFMA R192, R192, R2, R201 ;  /* 0x00000002c0c07223 */ /* 0x000fe200000000c9 */
[----:B------:R-:W-:Y:S01]  /*8c80*/  IMAD.X R201, R203, 0x1, R15, P4 ;  /* 0x00000001cbc97824 */ /* 0x000fe200020e060f */
[----:B------:R-:W-:-:S03]  /*8c90*/  ISETP.GT.AND P4, PT, R3, 0x100, P2 ;  /* 0x000001000300780c */ /* 0x000fc60001784270 */
[----:B------:R-:W-:-:S05]  /*8ca0*/  F2FP.F16.F32.PACK_AB R192, RZ, R192 ;  /* 0x000000c0ffc0723e */ /* 0x000fca00000000ff */
[----:B------:R0:W-:Y:S05]  /*8cb0*/  @P5 STG.E.U16 desc[UR50][R200.64+0x20], R192 ;  /* 0x000020c0c8005986 */ /* 0x0001ea000c101532 */
[----:B------:R-:W-:Y:S05]  /*8cc0*/  @!P4 BRA `(.L_x_121) ;  /* 0x000000000004c947 */ /* 0x000fea0003800000 */
[----:B------:R2:W5:Y:S02]  /*8cd0*/  LDG.E.LTC128B.U16 R218, desc[UR50][R22.64+0x22] ;  /* 0x0000223216da7981 */ /* 0x000564000c1e1520 */
.L_x_121:
[----:B------:R-:W-:Y:S05]  /*8ce0*/  BSYNC B1 ;  /* 0x0000000000017941 */ /* 0x000fea0003800000 */
.L_x_120:
[----:B-----5:R-:W-:Y:S01]  /*8cf0*/  HADD2.F32 R207, -RZ, R218.H0_H0 ;  /* 0x200000daffcf7230 */ /* 0x020fe20000004100 */
[----:B------:R-:W-:-:S04]  /*8d00*/  ISETP.GT.AND P5, PT, R3, 0x108, P3 ;  /* 0x000001080300780c */ /* 0x000fc80001fa4270 */
[----:B0-----:R-:W-:-:S04]  /*8d10*/  FMUL R192, R207, R16 ;  /* 0x00000010cfc07220 */ /* 0x001fc80000400000 */
[----:B------:R-:W-:-:S05]  /*8d20*/  FFMA R192, R193, R2, R192 ;  /* 0x00000002c1c07223 */ /* 0x000fca00000000c0 */
[----:B------:R-:W-:-:S04]  /*8d30*/  F2FP.F16.F32.PACK_AB R192, RZ, R192 ;  /* 0x000000c0ffc0723e */ /* 0x000fc800000000ff */
[----:B------:R-:W-:-:S05]  /*8d40*/  PRMT R202, R192, 0x7610, R202 ;  /* 0x00007610c0ca7816 */ /* 0x000fca00000000ca */
[----:B------:R0:W-:Y:S04]  /*8d50*/  @P4 STG.E.U16 desc[UR50][R200.64+0x22], R202 ;  /* 0x000022cac8004986 */ /* 0x0001e8000c101532 */
[----:B------:R-:W3:Y:S01]  /*8d60*/  @P5 LDG.E.LTC128B.U16 R218, desc[UR50][R224.64+0x20] ;  /* 0x00002032e0da5981 */ /* 0x000ee2000c1e1520 */
[----:B------:R-:W-:Y:S02]  /*8d70*/  IMAD.U32 R209, RZ, RZ, UR8 ;  /* 0x00000008ffd17e24 */ /* 0x000fe4000f8e00ff */
[----:B------:R-:W-:Y:S02]  /*8d80*/  IMAD.U32 R208, RZ, RZ, UR9 ;  /* 0x00000009ffd07e24 */ /* 0x000fe4000f8e00ff */
[----:B------:R-:W-:Y:S02]  /*8d90*/  IMAD.SHL.U32 R209, R209, 0x10, RZ ;  /* 0x00000010d1d17824 */ /* 0x000fe400078e00ff */
[----:B------:R-:W-:-:S03]  /*8da0*/  IMAD.U32 R206, RZ, RZ, UR8 ;  /* 0x00000008ffce7e24 */ /* 0x000fc6000f8e00ff */
[----:B------:R-:W-:Y:S02]  /*8db0*/  IADD3 R192, P4, R209, R200, RZ ;  /* 0x000000c8d1c07210 */ /* 0x000fe40007f9e0ff */
[----:B------:R-:W-:Y:S01]  /*8dc0*/  SHF.L.U64.HI R206, R206, 0x4, R208 ;  /* 0x00000004cece7819 */ /* 0x000fe200000102d0 */
[----:B---3--:R-:W-:-:S05]  /*8dd0*/  HADD2.F32 R193, -RZ, R218.H0_H0 ;  /* 0x200000daffc17230 */ /* 0x008fca0000004100 */
[----:B------:R-:W-:-:S04]  /*8de0*/  FMUL R193, R193, R16 ;  /* 0x00000010c1c17220 */ /* 0x000fc80000400000 */
[----:B------:R-:W-:Y:S01]  /*8df0*/  FFMA R194, R194, R2, R193 ;  /* 0x00000002c2c27223 */ /* 0x000fe200000000c1 */
[----:B------:R-:W-:Y:S01]  /*8e00*/  IMAD.X R193, R206, 0x1, R201, P4 ;  /* 0x00000001cec17824 */ /* 0x000fe200020e06c9 */
[----:B------:R-:W-:-:S03]  /*8e10*/  ISETP.GT.AND P4, PT, R3, 0x108, P2 ;  /* 0x000001080300780c */ /* 0x000fc60001784270 */
[----:B------:R-:W-:-:S04]  /*8e20*/  F2FP.F16.F32.PACK_AB R194, RZ, R194 ;  /* 0x000000c2ffc2723e */ /* 0x000fc800000000ff */
[----:B------:R-:W-:-:S05]  /*8e30*/  PRMT R204, R194, 0x7610, R204 ;  /* 0x00007610c2cc7816 */ /* 0x000fca00000000cc */
[----:B------:R3:W-:Y:S04]  /*8e40*/  @P5 STG.E.U16 desc[UR50][R192.64+0x20], R204 ;  /* 0x000020ccc0005986 */ /* 0x0007e8000c101532 */
[----:B------:R-:W4:Y:S01]  /*8e50*/  @P4 LDG.E.LTC128B.U16 R218, desc[UR50][R224.64+0x22] ;  /* 0x00002232e0da4981 */ /* 0x000f22000c1e1520 */
[----:B------:R-:W-:Y:S01]  /*8e60*/  IADD3 R194, P5, R200, R209, RZ ;  /* 0x000000d1c8c27210 */ /* 0x000fe20007fbe0ff */
[----:B------:R-:W-:Y:S01]  /*8e70*/  BSSY B1, `(.L_x_122) ;  /* 0x000000a000017945 */ /* 0x000fe20003800000 */
[----:B----4-:R-:W-:-:S05]  /*8e80*/  HADD2.F32 R207, -RZ, R218.H0_H0 ;  /* 0x200000daffcf7230 */ /* 0x010fca0000004100 */
[----:B0-----:R-:W-:-:S04]  /*8e90*/  FMUL R202, R207, R16 ;  /* 0x00000010cfca7220 */ /* 0x001fc80000400000 */
[----:B------:R-:W-:Y:S01]  /*8ea0*/  FFMA R202, R195, R2, R202 ;  /* 0x00000002c3ca7223 */ /* 0x000fe200000000ca */
[----:B------:R-:W-:Y:S01]  /*8eb0*/  IMAD.X R195, R201, 0x1, R206, P5 ;  /* 0x00000001c9c37824 */ /* 0x000fe200028e06ce */
[----:B------:R-:W-:-:S03]  /*8ec0*/  ISETP.GT.AND P5, PT, R3, 0x100, P1 ;  /* 0x000001000300780c */ /* 0x000fc60000fa4270 */
[----:B------:R-:W-:-:S05]  /*8ed0*/  F2FP.F16.F32.PACK_AB R202, RZ, R202 ;  /* 0x000000caffca723e */ /* 0x000fca00000000ff */
[----:B------:R3:W-:Y:S05]  /*8ee0*/  @P4 STG.E.U16 desc[UR50][R194.64+0x22], R202 ;  /* 0x000022cac2004986 */ /* 0x0007ea000c101532 */
[----:B------:R-:W-:Y:S05]  /*8ef0*/  @!P5 BRA `(.L_x_123) ;  /* 0x000000000004d947 */ /* 0x000fea0003800000 */
[----:B------:R0:W5:Y:S02]  /*8f00*/  LDG.E.LTC128B.U16 R218, desc[UR50][R22.64+0x30] ;  /* 0x0000303216da7981 */ /* 0x000164000c1e1520 */
.L_x_123:
[----:B------:R-:W-:Y:S05]  /*8f10*/  BSYNC B1 ;  /* 0x0000000000017941 */ /* 0x000fea0003800000 */
.L_x_122:
[----:B---3-5:R-:W-:Y:S01]  /*8f20*/  HADD2.F32 R195, -RZ, R218.H0_H0 ;  /* 0x200000daffc37230 */ /* 0x028fe20000004100 */
        /* <DEDUP_REMOVED lines=8> */
.L_x_125:
[----:B------:R-:W-:Y:S05]  /*8fb0*/  BSYNC B1 ;  /* 0x0000000000017941 */ /* 0x000fea0003800000 */
.L_x_124:
        /* <DEDUP_REMOVED lines=9> */
.L_x_127:
[----:B------:R-:W-:Y:S05]  /*9050*/  BSYNC B1 ;  /* 0x0000000000017941 */ /* 0x000fea0003800000 */
.L_x_126:
        /* <DEDUP_REMOVED lines=9> */
.L_x_129:
[----:B------:R-:W-:Y:S05]  /*90f0*/  BSYNC B1 ;  /* 0x0000000000017941 */ /* 0x000fea0003800000 */
.L_x_128:
[----:B0----5:R-:W-:Y:S01]  /*9100*/  HADD2.F32 R195, -RZ, R218.H0_H0 ;  /* 0x200000daffc37230 */ /* 0x021fe20000004100 */
[----:B------:R-:W-:Y:S01]  /*9110*/  ISETP.GT.AND P5, PT, R3, 0x180, P3 ;  /* 0x000001800300780c */ /* 0x000fe20001fa4270 */
[----:B------:R-:W-:Y:S03]  /*9120*/  BSSY B1, `(.L_x_130) ;  /* 0x0000007000017945 */ /* 0x000fe60003800000 */
[----:B---3--:R-:W-:-:S04]  /*9130*/  FMUL R194, R195, R16 ;  /* 0x00000010c3c27220 */ /* 0x008fc80000400000 */
[----:B------:R-:W-:-:S05]  /*9140*/  FFMA R194, R199, R2, R194 ;  /* 0x00000002c7c27223 */ /* 0x000fca00000000c2 */
[----:B------:R-:W-:-:S05]  /*9150*/  F2FP.F16.F32.PACK_AB R194, RZ, R194 ;  /* 0x000000c2ffc2723e */ /* 0x000fca00000000ff */
[----:B------:R0:W-:Y:S01]  /*9160*/  @P4 STG.E.U16 desc[UR50][R192.64+0x32], R194 ;  /* 0x000032c2c0004986 */ /* 0x0001e2000c101532 */
[----:B------:R-:W-:Y:S05]  /*9170*/  @!P5 BRA `(.L_x_131) ;  /* 0x000000000004d947 */ /* 0x000fea0003800000 */
[----:B------:R3:W5:Y:S02]  /*9180*/  LDG.E.LTC128B.U16 R218, desc[UR50][R226.64+0x20] ;  /* 0x00002032e2da7981 */ /* 0x000764000c1e1520 */
.L_x_131:
[----:B------:R-:W-:Y:S05]  /*9190*/  BSYNC B1 ;  /* 0x0000000000017941 */ /* 0x000fea0003800000 */
.L_x_130:
[----:B-----5:R-:W-:Y:S01]  /*91a0*/  HADD2.F32 R195, -RZ, R218.H0_H0 ;  /* 0x200000daffc37230 */ /* 0x020fe20000004100 */
[----:B0-----:R-:W-:Y:S01]  /*91b0*/  IADD3 R194, P4, R205, R200, RZ ;  /* 0x000000c8cdc27210 */ /* 0x001fe20007f9e0ff */
[----:B------:R-:W-:Y:S03]  /*91c0*/  BSSY B1, `(.L_x_132) ;  /* 0x0000009000017945 */ /* 0x000fe60003800000 */
        /* <DEDUP_REMOVED lines=8> */
.L_x_133:
[----:B------:R-:W-:Y:S05]  /*9250*/  BSYNC B1 ;  /* 0x0000000000017941 */ /* 0x000fea0003800000 */
.L_x_132:
[----:B-----5:R-:W-:Y:S01]  /*9260*/  HADD2.F32 R197, -RZ, R218.H0_H0 ;  /* 0x200000daffc57230 */ /* 0x020fe20000004100 */
[----:B------:R-:W-:Y:S01]  /*9270*/  ISETP.GT.AND P3, PT, R3, 0x188, P3 ;  /* 0x000001880300780c */ /* 0x000fe20001f64270 */
[----:B------:R-:W-:Y:S03]  /*9280*/  BSSY B1, `(.L_x_134) ;  /* 0x0000007000017945 */ /* 0x000fe60003800000 */
[----:B0-----:R-:W-:-:S04]  /*9290*/  FMUL R184, R197, R16 ;  /* 0x00000010c5b87220 */ /* 0x001fc80000400000 */
[----:B------:R-:W-:-:S05]  /*92a0*/  FFMA R184, R185, R2, R184 ;  /* 0x00000002b9b87223 */ /* 0x000fca00000000b8 */
[----:B------:R-:W-:-:S05]  /*92b0*/  F2FP.F16.F32.PACK_AB R184, RZ, R184 ;  /* 0x000000b8ffb8723e */ /* 0x000fca00000000ff */
[----:B------:R0:W-:Y:S01]  /*92c0*/  @P4 STG.E.U16 desc[UR50][R194.64+0x22], R184 ;  /* 0x000022b8c2004986 */ /* 0x0001e2000c101532 */
[----:B------:R-:W-:Y:S05]  /*92d0*/  @!P3 BRA `(.L_x_135) ;  /* 0x000000000004b947 */ /* 0x000fea0003800000 */
[----:B------:R0:W5:Y:S02]  /*92e0*/  LDG.E.LTC128B.U16 R218, desc[UR50][R20.64+0x20] ;  /* 0x0000203214da7981 */ /* 0x000164000c1e1520 */
.L_x_135:
[----:B------:R-:W-:Y:S05]  /*92f0*/  BSYNC B1 ;  /* 0x0000000000017941 */ /* 0x000fea0003800000 */
.L_x_134:
[----:B-----5:R-:W-:Y:S01]  /*9300*/  HADD2.F32 R185, -RZ, R218.H0_H0 ;  /* 0x200000daffb97230 */ /* 0x020fe20000004100 */
[----:B0-----:R-:W-:Y:S01]  /*9310*/  IADD3 R184, P4, R209, R194, RZ ;  /* 0x000000c2d1b87210 */ /* 0x001fe20007f9e0ff */
[----:B------:R-:W-:Y:S01]  /*9320*/  BSSY B1, `(.L_x_136) ;  /* 0x0000009000017945 */ /* 0x000fe20003800000 */
[----:B------:R-:W-:Y:S02]  /*9330*/  ISETP.GT.AND P2, PT, R3, 0x188, P2 ;  /* 0x000001880300780c */ /* 0x000fe40001744270 */
[----:B------:R-:W-:-:S04]  /*9340*/  FMUL R185, R185, R16 ;  /* 0x00000010b9b97220 */ /* 0x000fc80000400000 */
[----:B------:R-:W-:-:S05]  /*9350*/  FFMA R185, R186, R2, R185 ;  /* 0x00000002bab97223 */ /* 0x000fca00000000b9 */
[----:B------:R-:W-:Y:S01]  /*9360*/  F2FP.F16.F32.PACK_AB R186, RZ, R185 ;  /* 0x000000b9ffba723e */ /* 0x000fe200000000ff */
[----:B------:R-:W-:-:S05]  /*9370*/  IMAD.X R185, R206, 0x1, R195, P4 ;  /* 0x00000001ceb97824 */ /* 0x000fca00020e06c3 */
[----:B------:R0:W-:Y:S01]  /*9380*/  @P3 STG.E.U16 desc[UR50][R184.64+0x20], R186 ;  /* 0x000020bab8003986 */ /* 0x0001e2000c101532 */
[----:B------:R-:W-:Y:S05]  /*9390*/  @!P2 BRA `(.L_x_137) ;  /* 0x000000000004a947 */ /* 0x000fea0003800000 */
[----:B------:R0:W5:Y:S02]  /*93a0*/  LDG.E.LTC128B.U16 R218, desc[UR50][R20.64+0x22] ;  /* 0x0000223214da7981 */ /* 0x000164000c1e1520 */
.L_x_137:
[----:B------:R-:W-:Y:S05]  /*93b0*/  BSYNC B1 ;  /* 0x0000000000017941 */ /* 0x000fea0003800000 */
.L_x_136:
[----:B-----5:R-:W-:Y:S01]  /*93c0*/  HADD2.F32 R197, -RZ, R218.H0_H0 ;  /* 0x200000daffc57230 */ /* 0x020fe20000004100 */
[----:B------:R-:W-:Y:S01]  /*93d0*/  ISETP.GT.AND P3, PT, R3, 0x180, P1 ;  /* 0x000001800300780c */ /* 0x000fe20000f64270 */
[----:B------:R-:W-:Y:S03]  /*93e0*/  BSSY B1, `(.L_x_138) ;  /* 0x0000009000017945 */ /* 0x000fe60003800000 */
[----:B0-----:R-:W-:-:S04]  /*93f0*/  FMUL R186, R197, R16 ;  /* 0x00000010c5ba7220 */ /* 0x001fc80000400000 */
[----:B------:R-:W-:Y:S01]  /*9400*/  FFMA R187, R187, R2, R186 ;  /* 0x00000002bbbb7223 */ /* 0x000fe200000000ba */
[----:B------:R-:W-:-:S04]  /*9410*/  IADD3 R186, P4, P5, R209, R200, R205 ;  /* 0x000000c8d1ba7210 */ /* 0x000fc80007d9e0cd */
[----:B------:R-:W-:Y:S02]  /*9420*/  F2FP.F16.F32.PACK_AB R196, RZ, R187 ;  /* 0x000000bbffc4723e */ /* 0x000fe400000000ff */
[----:B------:R-:W-:-:S05]  /*9430*/  IADD3.X R187, R206, R201, R203, P4, P5 ;  /* 0x000000c9cebb7210 */ /* 0x000fca00027ea4cb */
[----:B------:R0:W-:Y:S01]  /*9440*/  @P2 STG.E.U16 desc[UR50][R186.64+0x22], R196 ;  /* 0x000022c4ba002986 */ /* 0x0001e2000c101532 */
[----:B------:R-:W-:Y:S05]  /*9450*/  @!P3 BRA `(.L_x_139) ;  /* 0x000000000004b947 */ /* 0x000fea0003800000 */
[----:B------:R0:W5:Y:S02]  /*9460*/  LDG.E.LTC128B.U16 R218, desc[UR50][R226.64+0x30] ;  /* 0x00003032e2da7981 */ /* 0x000164000c1e1520 */
.L_x_139:
[----:B------:R-:W-:Y:S05]  /*9470*/  BSYNC B1 ;  /* 0x0000000000017941 */ /* 0x000fea0003800000 */
.L_x_138:
        /* <DEDUP_REMOVED lines=9> */
.L_x_141:
[----:B------:R-:W-:Y:S05]  /*9510*/  BSYNC B1 ;  /* 0x0000000000017941 */ /* 0x000fea0003800000 */
.L_x_140:
        /* <DEDUP_REMOVED lines=9> */
.L_x_143:
[----:B------:R-:W-:Y:S05]  /*95b0*/  BSYNC B1 ;  /* 0x0000000000017941 */ /* 0x000fea0003800000 */
.L_x_142:
        /* <DEDUP_REMOVED lines=9> */
.L_x_145:
[----:B------:R-:W-:Y:S05]  /*9650*/  BSYNC B1 ;  /* 0x0000000000017941 */ /* 0x000fea0003800000 */
.L_x_144:
[----:B0----5:R-:W-:Y:S01]  /*9660*/  HADD2.F32 R187, -RZ, R218.H0_H0 ;  /* 0x200000daffbb7230 */ /* 0x021fe20000004100 */
        /* <DEDUP_REMOVED lines=9> */
.L_x_147:
[----:B------:R-:W-:Y:S05]  /*9700*/  BSYNC B1 ;  /* 0x0000000000017941 */ /* 0x000fea0003800000 */
.L_x_146:
        /* <DEDUP_REMOVED lines=10> */
.L_x_149:
[----:B------:R-:W-:Y:S05]  /*97b0*/  BSYNC B1 ;  /* 0x0000000000017941 */ /* 0x000fea0003800000 */
.L_x_148:
        /* <DEDUP_REMOVED lines=9> */
.L_x_151:
[----:B------:R-:W-:Y:S05]  /*9850*/  BSYNC B1 ;  /* 0x0000000000017941 */ /* 0x000fea0003800000 */
.L_x_150:
        /* <DEDUP_REMOVED lines=9> */
.L_x_153:
[----:B------:R-:W-:Y:S05]  /*98f0*/  BSYNC B1 ;  /* 0x0000000000017941 */ /* 0x000fea0003800000 */
.L_x_152:
        /* <DEDUP_REMOVED lines=10> */
.L_x_155:
[----:B------:R-:W-:Y:S05]  /*99a0*/  BSYNC B1 ;  /* 0x0000000000017941 */ /* 0x000fea0003800000 */
.L_x_154:
        /* <DEDUP_REMOVED lines=10> */
.L_x_157:
[----:B------:R-:W-:Y:S05]  /*9a50*/  BSYNC B1 ;  /* 0x0000000000017941 */ /* 0x000fea0003800000 */
.L_x_156:
        /* <DEDUP_REMOVED lines=9> */
.L_x_159:
[----:B------:R-:W-:Y:S05]  /*9af0*/  BSYNC B1 ;  /* 0x0000000000017941 */ /* 0x000fea0003800000 */
.L_x_158:
        /* <DEDUP_REMOVED lines=9> */
.L_x_161:
[----:B------:R-:W-:Y:S05]  /*9b90*/  BSYNC B1 ;  /* 0x0000000000017941 */ /* 0x000fea0003800000 */
.L_x_160:
        /* <DEDUP_REMOVED lines=9> */
.L_x_163:
[----:B------:R-:W-:Y:S05]  /*9c30*/  BSYNC B1 ;  /* 0x0000000000017941 */ /* 0x000fea0003800000 */
.L_x_162:
        /* <DEDUP_REMOVED lines=9> */
.L_x_165:
[----:B------:R-:W-:Y:S05]  /*9cd0*/  BSYNC B1 ;  /* 0x0000000000017941 */ /* 0x000fea0003800000 */
.L_x_164:
        /* <DEDUP_REMOVED lines=9> */
.L_x_167:
[----:B------:R-:W-:Y:S05]  /*9d70*/  BSYNC B1 ;  /* 0x0000000000017941 */ /* 0x000fea0003800000 */
.L_x_166:
        /* <DEDUP_REMOVED lines=9> */
.L_x_169:
[----:B------:R-:W-:Y:S05]  /*9e10*/  BSYNC B1 ;  /* 0x0000000000017941 */ /* 0x000fea0003800000 */
.L_x_168:
        /* <DEDUP_REMOVED lines=9> */
.L_x_171:
[----:B------:R-:W-:Y:S05]  /*9eb0*/  BSYNC B1 ;  /* 0x0000000000017941 */ /* 0x000fea0003800000 */
.L_x_170:
        /* <DEDUP_REMOVED lines=9> */
.L_x_173:
[----:B------:R-:W-:Y:S05]  /*9f50*/  BSYNC B1 ;  /* 0x0000000000017941 */ /* 0x000fea0003800000 */
.L_x_172:
        /* <DEDUP_REMOVED lines=9> */
.L_x_175:
[----:B------:R-:W-:Y:S05]  /*9ff0*/  BSYNC B1 ;  /* 0x0000000000017941 */ /* 0x000fea0003800000 */
.L_x_174:
        /* <DEDUP_REMOVED lines=9> */
.L_x_177:
[----:B------:R-:W-:Y:S05]  /*a090*/  BSYNC B1 ;  /* 0x0000000000017941 */ /* 0x000fea0003800000 */
.L_x_176:
        /* <DEDUP_REMOVED lines=9> */
.L_x_179:
[----:B------:R-:W-:Y:S05]  /*a130*/  BSYNC B1 ;  /* 0x0000000000017941 */ /* 0x000fea0003800000 */
.L_x_178:
        /* <DEDUP_REMOVED lines=9> */
.L_x_181:
[----:B------:R-:W-:Y:S05]  /*a1d0*/  BSYNC B1 ;  /* 0x0000000000017941 */ /* 0x000fea0003800000 */
.L_x_180:
        /* <DEDUP_REMOVED lines=9> */
.L_x_183:
[----:B------:R-:W-:Y:S05]  /*a270*/  BSYNC B1 ;  /* 0x0000000000017941 */ /* 0x000fea0003800000 */
.L_x_182:
        /* <DEDUP_REMOVED lines=9> */
.L_x_185:
[----:B------:R-:W-:Y:S05]  /*a310*/  BSYNC B1 ;  /* 0x0000000000017941 */ /* 0x000fea0003800000 */
.L_x_184:
        /* <DEDUP_REMOVED lines=9> */
.L_x_187:
[----:B------:R-:W-:Y:S05]  /*a3b0*/  BSYNC B1 ;  /* 0x0000000000017941 */ /* 0x000fea0003800000 */
.L_x_186:
        /* <DEDUP_REMOVED lines=9> */
.L_x_189:
[----:B------:R-:W-:Y:S05]  /*a450*/  BSYNC B1 ;  /* 0x0000000000017941 */ /* 0x000fea0003800000 */
.L_x_188:
        /* <DEDUP_REMOVED lines=9> */
.L_x_191:
[----:B------:R-:W-:Y:S05]  /*a4f0*/  BSYNC B1 ;  /* 0x0000000000017941 */ /* 0x000fea0003800000 */
.L_x_190:
        /* <DEDUP_REMOVED lines=9> */
.L_x_193:
[----:B------:R-:W-:Y:S05]  /*a590*/  BSYNC B1 ;  /* 0x0000000000017941 */ /* 0x000fea0003800000 */
.L_x_192:
        /* <DEDUP_REMOVED lines=9> */
.L_x_195:
[----:B------:R-:W-:Y:S05]  /*a630*/  BSYNC B1 ;  /* 0x0000000000017941 */ /* 0x000fea0003800000 */
.L_x_194:
        /* <DEDUP_REMOVED lines=9> */
.L_x_197:
[----:B------:R-:W-:Y:S05]  /*a6d0*/  BSYNC B1 ;  /* 0x0000000000017941 */ /* 0x000fea0003800000 */
.L_x_196:
        /* <DEDUP_REMOVED lines=9> */
.L_x_199:
[----:B------:R-:W-:Y:S05]  /*a770*/  BSYNC B1 ;  /* 0x0000000000017941 */ /* 0x000fea0003800000 */
.L_x_198:
        /* <DEDUP_REMOVED lines=9> */
.L_x_201:
[----:B------:R-:W-:Y:S05]  /*a810*/  BSYNC B1 ;  /* 0x0000000000017941 */ /* 0x000fea0003800000 */
.L_x_200:
        /* <DEDUP_REMOVED lines=9> */
.L_x_203:
[----:B------:R-:W-:Y:S05]  /*a8b0*/  BSYNC B1 ;  /* 0x0000000000017941 */ /* 0x000fea0003800000 */
.L_x_202:
        /* <DEDUP_REMOVED lines=9> */
.L_x_205:
[----:B------:R-:W-:Y:S05]  /*a950*/  BSYNC B1 ;  /* 0x0000000000017941 */ /* 0x000fea0003800000 */
.L_x_204:
        /* <DEDUP_REMOVED lines=9> */
.L_x_207:
[----:B------:R-:W-:Y:S05]  /*a9f0*/  BSYNC B1 ;  /* 0x0000000000017941 */ /* 0x000fea0003800000 */
.L_x_206:
        /* <DEDUP_REMOVED lines=9> */
.L_x_209:
[----:B------:R-:W-:Y:S05]  /*aa90*/  BSYNC B1 ;  /* 0x0000000000017941 */ /* 0x000fea0003800000 */
.L_x_208:
        /* <DEDUP_REMOVED lines=10> */
.L_x_211:
[----:B------:R-:W-:Y:S05]  /*ab40*/  BSYNC B1 ;  /* 0x0000000000017941 */ /* 0x000fea0003800000 */
.L_x_210:
        /* <DEDUP_REMOVED lines=10> */
.L_x_213:
[----:B------:R-:W-:Y:S05]  /*abf0*/  BSYNC B1 ;  /* 0x0000000000017941 */ /* 0x000fea0003800000 */
.L_x_212:
        /* <DEDUP_REMOVED lines=9> */
.L_x_215:
[----:B------:R-:W-:Y:S05]  /*ac90*/  BSYNC B1 ;  /* 0x0000000000017941 */ /* 0x000fea0003800000 */
.L_x_214:
        /* <DEDUP_REMOVED lines=9> */
.L_x_217:
[----:B------:R-:W-:Y:S05]  /*ad30*/  BSYNC B1 ;  /* 0x0000000000017941 */ /* 0x000fea0003800000 */
.L_x_216:
        /* <DEDUP_REMOVED lines=10> */
.L_x_219:
[----:B------:R-:W-:Y:S05]  /*ade0*/  BSYNC B1 ;  /* 0x0000000000017941 */ /* 0x000fea0003800000 */
.L_x_218:
        /* <DEDUP_REMOVED lines=10> */
.L_x_221:
[----:B------:R-:W-:Y:S05]  /*ae90*/  BSYNC B1 ;  /* 0x0000000000017941 */ /* 0x000fea0003800000 */
.L_x_220:
        /* <DEDUP_REMOVED lines=9> */
.L_x_223:
[----:B------:R-:W-:Y:S05]  /*af30*/  BSYNC B1 ;  /* 0x0000000000017941 */ /* 0x000fea0003800000 */
.L_x_222:
        /* <DEDUP_REMOVED lines=9> */
.L_x_225:
[----:B------:R-:W-:Y:S05]  /*afd0*/  BSYNC B1 ;  /* 0x0000000000017941 */ /* 0x000fea0003800000 */
.L_x_224:
        /* <DEDUP_REMOVED lines=9> */
.L_x_227:
[----:B------:R-:W-:Y:S05]  /*b070*/  BSYNC B1 ;  /* 0x0000000000017941 */ /* 0x000fea0003800000 */
.L_x_226:
        /* <DEDUP_REMOVED lines=9> */
.L_x_229:
[----:B------:R-:W-:Y:S05]  /*b110*/  BSYNC B1 ;  /* 0x0000000000017941 */ /* 0x000fea0003800000 */
.L_x_228:
        /* <DEDUP_REMOVED lines=9> */
.L_x_231:
[----:B------:R-:W-:Y:S05]  /*b1b0*/  BSYNC B1 ;  /* 0x0000000000017941 */ /* 0x000fea0003800000 */
.L_x_230:
        /* <DEDUP_REMOVED lines=9> */
.L_x_233:
[----:B------:R-:W-:Y:S05]  /*b250*/  BSYNC B1 ;  /* 0x0000000000017941 */ /* 0x000fea0003800000 */
.L_x_232:
        /* <DEDUP_REMOVED lines=9> */
.L_x_235:
[----:B------:R-:W-:Y:S05]  /*b2f0*/  BSYNC B1 ;  /* 0x0000000000017941 */ /* 0x000fea0003800000 */
.L_x_234:
        /* <DEDUP_REMOVED lines=9> */
.L_x_237:
[----:B------:R-:W-:Y:S05]  /*b390*/  BSYNC B1 ;  /* 0x0000000000017941 */ /* 0x000fea0003800000 */
.L_x_236:
        /* <DEDUP_REMOVED lines=9> */
.L_x_239:
[----:B------:R-:W-:Y:S05]  /*b430*/  BSYNC B1 ;  /* 0x0000000000017941 */ /* 0x000fea0003800000 */
.L_x_238:
        /* <DEDUP_REMOVED lines=9> */
.L_x_241:
[----:B------:R-:W-:Y:S05]  /*b4d0*/  BSYNC B1 ;  /* 0x0000000000017941 */ /* 0x000fea0003800000 */
.L_x_240:
        /* <DEDUP_REMOVED lines=9> */
.L_x_243:
[----:B------:R-:W-:Y:S05]  /*b570*/  BSYNC B1 ;  /* 0x0000000000017941 */ /* 0x000fea0003800000 */
.L_x_242:
        /* <DEDUP_REMOVED lines=9> */
.L_x_245:
[----:B------:R-:W-:Y:S05]  /*b610*/  BSYNC B1 ;  /* 0x0000000000017941 */ /* 0x000fea0003800000 */
.L_x_244:
        /* <DEDUP_REMOVED lines=9> */
.L_x_247:
[----:B------:R-:W-:Y:S05]  /*b6b0*/  BSYNC B1 ;  /* 0x0000000000017941 */ /* 0x000fea0003800000 */
.L_x_246:
        /* <DEDUP_REMOVED lines=9> */
.L_x_249:
[----:B------:R-:W-:Y:S05]  /*b750*/  BSYNC B1 ;  /* 0x0000000000017941 */ /* 0x000fea0003800000 */
.L_x_248:
        /* <DEDUP_REMOVED lines=9> */
.L_x_251:
[----:B------:R-:W-:Y:S05]  /*b7f0*/  BSYNC B1 ;  /* 0x0000000000017941 */ /* 0x000fea0003800000 */
.L_x_250:
        /* <DEDUP_REMOVED lines=9> */
.L_x_253:
[----:B------:R-:W-:Y:S05]  /*b890*/  BSYNC B1 ;  /* 0x0000000000017941 */ /* 0x000fea0003800000 */
.L_x_252:
        /* <DEDUP_REMOVED lines=9> */
.L_x_255:
[----:B------:R-:W-:Y:S05]  /*b930*/  BSYNC B1 ;  /* 0x0000000000017941 */ /* 0x000fea0003800000 */
.L_x_254:
        /* <DEDUP_REMOVED lines=9> */
.L_x_257:
[----:B------:R-:W-:Y:S05]  /*b9d0*/  BSYNC B1 ;  /* 0x0000000000017941 */ /* 0x000fea0003800000 */
.L_x_256:
        /* <DEDUP_REMOVED lines=9> */
.L_x_259:
[----:B------:R-:W-:Y:S05]  /*ba70*/  BSYNC B1 ;  /* 0x0000000000017941 */ /* 0x000fea0003800000 */
.L_x_258:
        /* <DEDUP_REMOVED lines=9> */
.L_x_261:
[----:B------:R-:W-:Y:S05]  /*bb10*/  BSYNC B1 ;  /* 0x0000000000017941 */ /* 0x000fea0003800000 */
.L_x_260:
        /* <DEDUP_REMOVED lines=9> */
.L_x_263:
[----:B------:R-:W-:Y:S05]  /*bbb0*/  BSYNC B1 ;  /* 0x0000000000017941 */ /* 0x000fea0003800000 */
.L_x_262:
        /* <DEDUP_REMOVED lines=9> */
.L_x_265:
[----:B------:R-:W-:Y:S05]  /*bc50*/  BSYNC B1 ;  /* 0x0000000000017941 */ /* 0x000fea0003800000 */
.L_x_264:
        /* <DEDUP_REMOVED lines=9> */
.L_x_267:
[----:B------:R-:W-:Y:S05]  /*bcf0*/  BSYNC B1 ;  /* 0x0000000000017941 */ /* 0x000fea0003800000 */
.L_x_266:
        /* <DEDUP_REMOVED lines=9> */
.L_x_269:
[----:B------:R-:W-:Y:S05]  /*bd90*/  BSYNC B1 ;  /* 0x0000000000017941 */ /* 0x000fea0003800000 */
.L_x_268:
        /* <DEDUP_REMOVED lines=9> */
.L_x_271:
[----:B------:R-:W-:Y:S05]  /*be30*/  BSYNC B1 ;  /* 0x0000000000017941 */ /* 0x000fea0003800000 */
.L_x_270:
        /* <DEDUP_REMOVED lines=9> */
.L_x_273:
[----:B------:R-:W-:Y:S05]  /*bed0*/  BSYNC B1 ;  /* 0x0000000000017941 */ /* 0x000fea0003800000 */
.L_x_272:
        /* <DEDUP_REMOVED lines=10> */
.L_x_275:
[----:B------:R-:W-:Y:S05]  /*bf80*/  BSYNC B1 ;  /* 0x0000000000017941 */ /* 0x000fea0003800000 */
.L_x_274:
        /* <DEDUP_REMOVED lines=10> */
.L_x_277:
[----:B------:R-:W-:Y:S05]  /*c030*/  BSYNC B1 ;  /* 0x0000000000017941 */ /* 0x000fea0003800000 */
.L_x_276:
        /* <DEDUP_REMOVED lines=9> */
.L_x_279:
[----:B------:R-:W-:Y:S05]  /*c0d0*/  BSYNC B1 ;  /* 0x0000000000017941 */ /* 0x000fea0003800000 */
.L_x_278:
        /* <DEDUP_REMOVED lines=9> */
.L_x_281:
[----:B------:R-:W-:Y:S05]  /*c170*/  BSYNC B1 ;  /* 0x0000000000017941 */ /* 0x000fea0003800000 */
.L_x_280:
        /* <DEDUP_REMOVED lines=10> */
.L_x_283:
[----:B------:R-:W-:Y:S05]  /*c220*/  BSYNC B1 ;  /* 0x0000000000017941 */ /* 0x000fea0003800000 */
.L_x_282:
        /* <DEDUP_REMOVED lines=10> */
.L_x_285:
[----:B------:R-:W-:Y:S05]  /*c2d0*/  BSYNC B1 ;  /* 0x0000000000017941 */ /* 0x000fea0003800000 */
.L_x_284:
        /* <DEDUP_REMOVED lines=9> */
.L_x_287:
[----:B------:R-:W-:Y:S05]  /*c370*/  BSYNC B1 ;  /* 0x0000000000017941 */ /* 0x000fea0003800000 */
.L_x_286:
        /* <DEDUP_REMOVED lines=9> */
.L_x_289:
[----:B------:R-:W-:Y:S05]  /*c410*/  BSYNC B1 ;  /* 0x0000000000017941 */ /* 0x000fea0003800000 */
.L_x_288:
        /* <DEDUP_REMOVED lines=9> */
.L_x_291:
[----:B------:R-:W-:Y:S05]  /*c4b0*/  BSYNC B1 ;  /* 0x0000000000017941 */ /* 0x000fea0003800000 */
.L_x_290:
        /* <DEDUP_REMOVED lines=9> */
.L_x_293:
[----:B------:R-:W-:Y:S05]  /*c550*/  BSYNC B1 ;  /* 0x0000000000017941 */ /* 0x000fea0003800000 */
.L_x_292:
        /* <DEDUP_REMOVED lines=9> */
.L_x_295:
[----:B------:R-:W-:Y:S05]  /*c5f0*/  BSYNC B1 ;  /* 0x0000000000017941 */ /* 0x000fea0003800000 */
.L_x_294:
        /* <DEDUP_REMOVED lines=9> */
.L_x_297:
[----:B------:R-:W-:Y:S05]  /*c690*/  BSYNC B1 ;  /* 0x0000000000017941 */ /* 0x000fea0003800000 */
.L_x_296:
        /* <DEDUP_REMOVED lines=9> */
.L_x_299:
[----:B------:R-:W-:Y:S05]  /*c730*/  BSYNC B1 ;  /* 0x0000000000017941 */ /* 0x000fea0003800000 */
.L_x_298:
        /* <DEDUP_REMOVED lines=9> */
.L_x_301:
[----:B------:R-:W-:Y:S05]  /*c7d0*/  BSYNC B1 ;  /* 0x0000000000017941 */ /* 0x000fea0003800000 */
.L_x_300:
        /* <DEDUP_REMOVED lines=9> */
.L_x_303:
[----:B------:R-:W-:Y:S05]  /*c870*/  BSYNC B1 ;  /* 0x0000000000017941 */ /* 0x000fea0003800000 */
.L_x_302:
        /* <DEDUP_REMOVED lines=9> */
.L_x_305:
[----:B------:R-:W-:Y:S05]  /*c910*/  BSYNC B1 ;  /* 0x0000000000017941 */ /* 0x000fea0003800000 */
.L_x_304:
        /* <DEDUP_REMOVED lines=9> */
.L_x_307:
[----:B------:R-:W-:Y:S05]  /*c9b0*/  BSYNC B1 ;  /* 0x0000000000017941 */ /* 0x000fea0003800000 */
.L_x_306:
        /* <DEDUP_REMOVED lines=9> */
.L_x_309:
[----:B------:R-:W-:Y:S05]  /*ca50*/  BSYNC B1 ;  /* 0x0000000000017941 */ /* 0x000fea0003800000 */
.L_x_308:
        /* <DEDUP_REMOVED lines=9> */
.L_x_311:
[----:B------:R-:W-:Y:S05]  /*caf0*/  BSYNC B1 ;  /* 0x0000000000017941 */ /* 0x000fea0003800000 */
.L_x_310:
        /* <DEDUP_REMOVED lines=9> */
.L_x_313:
[----:B------:R-:W-:Y:S05]  /*cb90*/  BSYNC B1 ;  /* 0x0000000000017941 */ /* 0x000fea0003800000 */
.L_x_312:
        /* <DEDUP_REMOVED lines=9> */
.L_x_315:
[----:B------:R-:W-:Y:S05]  /*cc30*/  BSYNC B1 ;  /* 0x0000000000017941 */ /* 0x000fea0003800000 */
.L_x_314:
        /* <DEDUP_REMOVED lines=9> */
.L_x_317:
[----:B------:R-:W-:Y:S05]  /*ccd0*/  BSYNC B1 ;  /* 0x0000000000017941 */ /* 0x000fea0003800000 */
.L_x_316:
        /* <DEDUP_REMOVED lines=9> */
.L_x_319:
[----:B------:R-:W-:Y:S05]  /*cd70*/  BSYNC B1 ;  /* 0x0000000000017941 */ /* 0x000fea0003800000 */
.L_x_318:
        /* <DEDUP_REMOVED lines=9> */
.L_x_321:
[----:B------:R-:W-:Y:S05]  /*ce10*/  BSYNC B1 ;  /* 0x0000000000017941 */ /* 0x000fea0003800000 */
.L_x_320:
        /* <DEDUP_REMOVED lines=9> */
.L_x_323:
[----:B------:R-:W-:Y:S05]  /*ceb0*/  BSYNC B1 ;  /* 0x0000000000017941 */ /* 0x000fea0003800000 */
.L_x_322:
        /* <DEDUP_REMOVED lines=9> */
.L_x_325:
[----:B------:R-:W-:Y:S05]  /*cf50*/  BSYNC B1 ;  /* 0x0000000000017941 */ /* 0x000fea0003800000 */
.L_x_324:
        /* <DEDUP_REMOVED lines=9> */
.L_x_327:
[----:B------:R-:W-:Y:S05]  /*cff0*/  BSYNC B1 ;  /* 0x0000000000017941 */ /* 0x000fea0003800000 */
.L_x_326:
        /* <DEDUP_REMOVED lines=9> */
.L_x_329:
[----:B------:R-:W-:Y:S05]  /*d090*/  BSYNC B1 ;  /* 0x0000000000017941 */ /* 0x000fea0003800000 */
.L_x_328:
        /* <DEDUP_REMOVED lines=9> */
.L_x_331:
[----:B------:R-:W-:Y:S05]  /*d130*/  BSYNC B1 ;  /* 0x0000000000017941 */ /* 0x000fea0003800000 */
.L_x_330:
        /* <DEDUP_REMOVED lines=9> */
.L_x_333:
[----:B------:R-:W-:Y:S05]  /*d1d0*/  BSYNC B1 ;  /* 0x0000000000017941 */ /* 0x000fea0003800000 */
.L_x_332:
        /* <DEDUP_REMOVED lines=9> */
.L_x_335:
[----:B------:R-:W-:Y:S05]  /*d270*/  BSYNC B1 ;  /* 0x0000000000017941 */ /* 0x000fea0003800000 */
.L_x_334:
        /* <DEDUP_REMOVED lines=9> */
.L_x_337:
[----:B------:R-:W-:Y:S05]  /*d310*/  BSYNC B1 ;  /* 0x0000000000017941 */ /* 0x000fea0003800000 */
.L_x_336:
        /* <DEDUP_REMOVED lines=10> */
.L_x_339:
[----:B------:R-:W-:Y:S05]  /*d3c0*/  BSYNC B1 ;  /* 0x0000000000017941 */ /* 0x000fea0003800000 */
.L_x_338:
        /* <DEDUP_REMOVED lines=10> */
.L_x_341:
[----:B------:R-:W-:Y:S05]  /*d470*/  BSYNC B1 ;  /* 0x0000000000017941 */ /* 0x000fea0003800000 */
.L_x_340:
        /* <DEDUP_REMOVED lines=9> */
.L_x_343:
[----:B------:R-:W-:Y:S05]  /*d510*/  BSYNC B1 ;  /* 0x0000000000017941 */ /* 0x000fea0003800000 */
.L_x_342:
        /* <DEDUP_REMOVED lines=9> */
.L_x_345:
[----:B------:R-:W-:Y:S05]  /*d5b0*/  BSYNC B1 ;  /* 0x0000000000017941 */ /* 0x000fea0003800000 */
.L_x_344:
        /* <DEDUP_REMOVED lines=10> */
.L_x_347:
[----:B------:R-:W-:Y:S05]  /*d660*/  BSYNC B1 ;  /* 0x0000000000017941 */ /* 0x000fea0003800000 */
.L_x_346:
        /* <DEDUP_REMOVED lines=10> */
.L_x_349:
[----:B------:R-:W-:Y:S05]  /*d710*/  BSYNC B1 ;  /* 0x0000000000017941 */ /* 0x000fea0003800000 */
.L_x_348:
        /* <DEDUP_REMOVED lines=9> */
.L_x_351:
[----:B------:R-:W-:Y:S05]  /*d7b0*/  BSYNC B1 ;  /* 0x0000000000017941 */ /* 0x000fea0003800000 */
.L_x_350:
        /* <DEDUP_REMOVED lines=9> */
.L_x_353:
[----:B------:R-:W-:Y:S05]  /*d850*/  BSYNC B1 ;  /* 0x0000000000017941 */ /* 0x000fea0003800000 */
.L_x_352:
        /* <DEDUP_REMOVED lines=9> */
.L_x_355:
[----:B------:R-:W-:Y:S05]  /*d8f0*/  BSYNC B1 ;  /* 0x0000000000017941 */ /* 0x000fea0003800000 */
.L_x_354:
        /* <DEDUP_REMOVED lines=9> */
.L_x_357:
[----:B------:R-:W-:Y:S05]  /*d990*/  BSYNC B1 ;  /* 0x0000000000017941 */ /* 0x000fea0003800000 */
.L_x_356:
        /* <DEDUP_REMOVED lines=9> */
.L_x_359:
[----:B------:R-:W-:Y:S05]  /*da30*/  BSYNC B1 ;  /* 0x0000000000017941 */ /* 0x000fea0003800000 */
.L_x_358:
        /* <DEDUP_REMOVED lines=9> */
.L_x_361:
[----:B------:R-:W-:Y:S05]  /*dad0*/  BSYNC B1 ;  /* 0x0000000000017941 */ /* 0x000fea0003800000 */
.L_x_360:
        /* <DEDUP_REMOVED lines=9> */
.L_x_363:
[----:B------:R-:W-:Y:S05]  /*db70*/  BSYNC B1 ;  /* 0x0000000000017941 */ /* 0x000fea0003800000 */
.L_x_362:
        /* <DEDUP_REMOVED lines=9> */
.L_x_365:
[----:B------:R-:W-:Y:S05]  /*dc10*/  BSYNC B1 ;  /* 0x0000000000017941 */ /* 0x000fea0003800000 */
.L_x_364:
        /* <DEDUP_REMOVED lines=9> */
.L_x_367:
[----:B------:R-:W-:Y:S05]  /*dcb0*/  BSYNC B1 ;  /* 0x0000000000017941 */ /* 0x000fea0003800000 */
.L_x_366:
        /* <DEDUP_REMOVED lines=9> */
.L_x_369:
[----:B------:R-:W-:Y:S05]  /*dd50*/  BSYNC B1 ;  /* 0x0000000000017941 */ /* 0x000fea0003800000 */
.L_x_368:
        /* <DEDUP_REMOVED lines=9> */
.L_x_371:
[----:B------:R-:W-:Y:S05]  /*ddf0*/  BSYNC B1 ;  /* 0x0000000000017941 */ /* 0x000fea0003800000 */
.L_x_370:
        /* <DEDUP_REMOVED lines=9> */
.L_x_373:
[----:B------:R-:W-:Y:S05]  /*de90*/  BSYNC B1 ;  /* 0x0000000000017941 */ /* 0x000fea0003800000 */
.L_x_372:
        /* <DEDUP_REMOVED lines=9> */
.L_x_375:
[----:B------:R-:W-:Y:S05]  /*df30*/  BSYNC B1 ;  /* 0x0000000000017941 */ /* 0x000fea0003800000 */
.L_x_374:
        /* <DEDUP_REMOVED lines=9> */
.L_x_377:
[----:B------:R-:W-:Y:S05]  /*dfd0*/  BSYNC B1 ;  /* 0x0000000000017941 */ /* 0x000fea0003800000 */
.L_x_376:
        /* <DEDUP_REMOVED lines=9> */
.L_x_379:
[----:B------:R-:W-:Y:S05]  /*e070*/  BSYNC B1 ;  /* 0x0000000000017941 */ /* 0x000fea0003800000 */
.L_x_378:
        /* <DEDUP_REMOVED lines=9> */
.L_x_381:
[----:B------:R-:W-:Y:S05]  /*e110*/  BSYNC B1 ;  /* 0x0000000000017941 */ /* 0x000fea0003800000 */
.L_x_380:
        /* <DEDUP_REMOVED lines=9> */
.L_x_383:
[----:B------:R-:W-:Y:S05]  /*e1b0*/  BSYNC B1 ;  /* 0x0000000000017941 */ /* 0x000fea0003800000 */
.L_x_382:
        /* <DEDUP_REMOVED lines=9> */
.L_x_385:
[----:B------:R-:W-:Y:S05]  /*e250*/  BSYNC B1 ;  /* 0x0000000000017941 */ /* 0x000fea0003800000 */
.L_x_384:
        /* <DEDUP_REMOVED lines=9> */
.L_x_387:
[----:B------:R-:W-:Y:S05]  /*e2f0*/  BSYNC B1 ;  /* 0x0000000000017941 */ /* 0x000fea0003800000 */
.L_x_386:
        /* <DEDUP_REMOVED lines=9> */
.L_x_389:
[----:B------:R-:W-:Y:S05]  /*e390*/  BSYNC B1 ;  /* 0x0000000000017941 */ /* 0x000fea0003800000 */
.L_x_388:
        /* <DEDUP_REMOVED lines=9> */
.L_x_391:
[----:B------:R-:W-:Y:S05]  /*e430*/  BSYNC B1 ;  /* 0x0000000000017941 */ /* 0x000fea0003800000 */
.L_x_390:
        /* <DEDUP_REMOVED lines=9> */
.L_x_393:
[----:B------:R-:W-:Y:S05]  /*e4d0*/  BSYNC B1 ;  /* 0x0000000000017941 */ /* 0x000fea0003800000 */
.L_x_392:
        /* <DEDUP_REMOVED lines=9> */
.L_x_395:
[----:B------:R-:W-:Y:S05]  /*e570*/  BSYNC B1 ;  /* 0x0000000000017941 */ /* 0x000fea0003800000 */
.L_x_394:
        /* <DEDUP_REMOVED lines=9> */
.L_x_397:
[----:B------:R-:W-:Y:S05]  /*e610*/  BSYNC B1 ;  /* 0x0000000000017941 */ /* 0x000fea0003800000 */
.L_x_396:
        /* <DEDUP_REMOVED lines=9> */
.L_x_399:
[----:B------:R-:W-:Y:S05]  /*e6b0*/  BSYNC B1 ;  /* 0x0000000000017941 */ /* 0x000fea0003800000 */
.L_x_398:
        /* <DEDUP_REMOVED lines=9> */
.L_x_401:
[----:B------:R-:W-:Y:S05]  /*e750*/  BSYNC B1 ;  /* 0x0000000000017941 */ /* 0x000fea0003800000 */
.L_x_400:
        /* <DEDUP_REMOVED lines=10> */
.L_x_403:
[----:B------:R-:W-:Y:S05]  /*e800*/  BSYNC B1 ;  /* 0x0000000000017941 */ /* 0x000fea0003800000 */
.L_x_402:
        /* <DEDUP_REMOVED lines=10> */
.L_x_405:
[----:B------:R-:W-:Y:S05]  /*e8b0*/  BSYNC B1 ;  /* 0x0000000000017941 */ /* 0x000fea0003800000 */
.L_x_404:
        /* <DEDUP_REMOVED lines=9> */
.L_x_407:
[----:B------:R-:W-:Y:S05]  /*e950*/  BSYNC B1 ;  /* 0x0000000000017941 */ /* 0x000fea0003800000 */
.L_x_406:
        /* <DEDUP_REMOVED lines=9> */
.L_x_409:
[----:B------:R-:W-:Y:S05]  /*e9f0*/  BSYNC B1 ;  /* 0x0000000000017941 */ /* 0x000fea0003800000 */
.L_x_408:
        /* <DEDUP_REMOVED lines=10> */
.L_x_411:
[----:B------:R-:W-:Y:S05]  /*eaa0*/  BSYNC B1 ;  /* 0x0000000000017941 */ /* 0x000fea0003800000 */
.L_x_410:
        /* <DEDUP_REMOVED lines=10> */
.L_x_413:
[----:B------:R-:W-:Y:S05]  /*eb50*/  BSYNC B1 ;  /* 0x0000000000017941 */ /* 0x000fea0003800000 */
.L_x_412:
        /* <DEDUP_REMOVED lines=9> */
.L_x_415:
[----:B------:R-:W-:Y:S05]  /*ebf0*/  BSYNC B1 ;  /* 0x0000000000017941 */ /* 0x000fea0003800000 */
.L_x_414:
        /* <DEDUP_REMOVED lines=9> */
.L_x_417:
[----:B------:R-:W-:Y:S05]  /*ec90*/  BSYNC B1 ;  /* 0x0000000000017941 */ /* 0x000fea0003800000 */
.L_x_416:
        /* <DEDUP_REMOVED lines=9> */
.L_x_419:
[----:B------:R-:W-:Y:S05]  /*ed30*/  BSYNC B1 ;  /* 0x0000000000017941 */ /* 0x000fea0003800000 */
.L_x_418:
        /* <DEDUP_REMOVED lines=9> */
.L_x_421:
[----:B------:R-:W-:Y:S05]  /*edd0*/  BSYNC B1 ;  /* 0x0000000000017941 */ /* 0x000fea0003800000 */
.L_x_420:
        /* <DEDUP_REMOVED lines=9> */
.L_x_423:
[----:B------:R-:W-:Y:S05]  /*ee70*/  BSYNC B1 ;  /* 0x0000000000017941 */ /* 0x000fea0003800000 */
.L_x_422:
        /* <DEDUP_REMOVED lines=9> */
.L_x_425:
[----:B------:R-:W-:Y:S05]  /*ef10*/  BSYNC B1 ;  /* 0x0000000000017941 */ /* 0x000fea0003800000 */
.L_x_424:
        /* <DEDUP_REMOVED lines=9> */
.L_x_427:
[----:B------:R-:W-:Y:S05]  /*efb0*/  BSYNC B1 ;  /* 0x0000000000017941 */ /* 0x000fea0003800000 */
.L_x_426:
        /* <DEDUP_REMOVED lines=9> */
.L_x_429:
[----:B------:R-:W-:Y:S05]  /*f050*/  BSYNC B1 ;  /* 0x0000000000017941 */ /* 0x000fea0003800000 */
.L_x_428:
        /* <DEDUP_REMOVED lines=9> */
.L_x_431:
[----:B------:R-:W-:Y:S05]  /*f0f0*/  BSYNC B1 ;  /* 0x0000000000017941 */ /* 0x000fea0003800000 */
.L_x_430:
        /* <DEDUP_REMOVED lines=9> */
.L_x_433:
[----:B------:R-:W-:Y:S05]  /*f190*/  BSYNC B1 ;  /* 0x0000000000017941 */ /* 0x000fea0003800000 */
.L_x_432:
        /* <DEDUP_REMOVED lines=9> */
.L_x_435:
[----:B------:R-:W-:Y:S05]  /*f230*/  BSYNC B1 ;  /* 0x0000000000017941 */ /* 0x000fea0003800000 */
.L_x_434:
        /* <DEDUP_REMOVED lines=9> */
.L_x_437:
[----:B------:R-:W-:Y:S05]  /*f2d0*/  BSYNC B1 ;  /* 0x0000000000017941 */ /* 0x000fea0003800000 */
.L_x_436:
        /* <DEDUP_REMOVED lines=9> */
.L_x_439:
[----:B------:R-:W-:Y:S05]  /*f370*/  BSYNC B1 ;  /* 0x0000000000017941 */ /* 0x000fea0003800000 */
.L_x_438:
        /* <DEDUP_REMOVED lines=9> */
.L_x_441:
[----:B------:R-:W-:Y:S05]  /*f410*/  BSYNC B1 ;  /* 0x0000000000017941 */ /* 0x000fea0003800000 */
.L_x_440:
        /* <DEDUP_REMOVED lines=9> */
.L_x_443:
[----:B------:R-:W-:Y:S05]  /*f4b0*/  BSYNC B1 ;  /* 0x0000000000017941 */ /* 0x000fea0003800000 */
.L_x_442:
        /* <DEDUP_REMOVED lines=9> */
.L_x_445:
[----:B------:R-:W-:Y:S05]  /*f550*/  BSYNC B1 ;  /* 0x0000000000017941 */ /* 0x000fea0003800000 */
.L_x_444:
        /* <DEDUP_REMOVED lines=9> */
.L_x_447:
[----:B------:R-:W-:Y:S05]  /*f5f0*/  BSYNC B1 ;  /* 0x0000000000017941 */ /* 0x000fea0003800000 */
.L_x_446:
        /* <DEDUP_REMOVED lines=9> */
.L_x_449:
[----:B------:R-:W-:Y:S05]  /*f690*/  BSYNC B1 ;  /* 0x0000000000017941 */ /* 0x000fea0003800000 */
.L_x_448:
        /* <DEDUP_REMOVED lines=9> */
.L_x_451:
[----:B------:R-:W-:Y:S05]  /*f730*/  BSYNC B1 ;  /* 0x0000000000017941 */ /* 0x000fea0003800000 */
.L_x_450:
        /* <DEDUP_REMOVED lines=9> */
.L_x_453:
[----:B------:R-:W-:Y:S05]  /*f7d0*/  BSYNC B1 ;  /* 0x0000000000017941 */ /* 0x000fea0003800000 */
.L_x_452:
        /* <DEDUP_REMOVED lines=9> */
.L_x_455:
[----:B------:R-:W-:Y:S05]  /*f870*/  BSYNC B1 ;  /* 0x0000000000017941 */ /* 0x000fea0003800000 */
.L_x_454:
        /* <DEDUP_REMOVED lines=9> */
.L_x_457:
[----:B------:R-:W-:Y:S05]  /*f910*/  BSYNC B1 ;  /* 0x0000000000017941 */ /* 0x000fea0003800000 */
.L_x_456:
        /* <DEDUP_REMOVED lines=9> */
.L_x_459:
[----:B------:R-:W-:Y:S05]  /*f9b0*/  BSYNC B1 ;  /* 0x0000000000017941 */ /* 0x000fea0003800000 */
.L_x_458:
        /* <DEDUP_REMOVED lines=9> */
.L_x_461:
[----:B------:R-:W-:Y:S05]  /*fa50*/  BSYNC B1 ;  /* 0x0000000000017941 */ /* 0x000fea0003800000 */
.L_x_460:
        /* <DEDUP_REMOVED lines=9> */
.L_x_463:
[----:B------:R-:W-:Y:S05]  /*faf0*/  BSYNC B1 ;  /* 0x0000000000017941 */ /* 0x000fea0003800000 */
.L_x_462:
        /* <DEDUP_REMOVED lines=9> */
.L_x_465:
[----:B------:R-:W-:Y:S05]  /*fb90*/  BSYNC B1 ;  /* 0x0000000000017941 */ /* 0x000fea0003800000 */
.L_x_464:
[----:B------:R-:W-:Y:S05]  /*fba0*/  @!P0 BRA `(.L_x_466) ;  /* 0x0000003c00a88947 */ /* 0x000fea0003800000 */
[----:B-----5:R-:W-:-:S05]  /*fbb0*/  HADD2.F32 R3, -RZ, R218.H0_H0 ;  /* 0x200000daff037230 */ /* 0x020fca0000004100 */
[----:B0-----:R-:W-:-:S04]  /*fbc0*/  FMUL R0, R3, R16 ;  /* 0x0000001003007220 */ /* 0x001fc80000400000 */
[----:B------:R-:W-:-:S05]  /*fbd0*/  FFMA R0, R31, R2, R0 ;  /* 0x000000021f007223 */ /* 0x000fca0000000000 */
[----:B------:R-:W-:-:S05]  /*fbe0*/  F2FP.F16.F32.PACK_AB R0, RZ, R0 ;  /* 0x00000000ff00723e */ /* 0x000fca00000000ff */
[----:B------:R0:W-:Y:S01]  /*fbf0*/  STG.E.U16 desc[UR50][R184.64+0xd2], R0 ;  /* 0x0000d200b8007986 */ /* 0x0001e2000c101532 */
[----:B------:R-:W-:Y:S05]  /*fc00*/  BRA `(.L_x_466) ;  /* 0x0000003c00907947 */ /* 0x000fea0003800000 */
.L_x_33:
[----:B------:R-:W2:Y:S01]  /*fc10*/  LDL.LU R6, [R1+0x24] ;  /* 0x0000240001067983 */ /* 0x000ea20000300800 */
[----:B------:R-:W-:-:S03]  /*fc20*/  ULDC.64 UR4, c[0x0][0x5c0] ;  /* 0x0001700000047ab9 */ /* 0x000fc60000000a00 */
[----:B------:R-:W3:Y:S04]  /*fc30*/  LDL.LU R234, [R1+0x28] ;  /* 0x0000280001ea7983 */ /* 0x000ee80000300800 */
[----:B------:R-:W4:Y:S04]  /*fc40*/  LDL.LU R7, [R1+0x20] ;  /* 0x0000200001077983 */ /* 0x000f280000300800 */
[----:B------:R-:W5:Y:S04]  /*fc50*/  LDL.LU R22, [R1+0x2c] ;  /* 0x00002c0001167983 */ /* 0x000f680000300800 */
[----:B------:R-:W5:Y:S04]  /*fc60*/  LDL.LU R21, [R1+0x30] ;  /* 0x0000300001157983 */ /* 0x000f680000300800 */
[----:B------:R-:W5:Y:S04]  /*fc70*/  LDL.LU R20, [R1+0x34] ;  /* 0x0000340001147983 */ /* 0x000f680000300800 */
[----:B------:R-:W5:Y:S04]  /*fc80*/  LDL.LU R19, [R1+0x38] ;  /* 0x0000380001137983 */ /* 0x000f680000300800 */
[----:B------:R-:W5:Y:S04]  /*fc90*/  LDL.LU R18, [R1+0x3c] ;  /* 0x00003c0001127983 */ /* 0x000f680000300800 */
[----:B------:R-:W5:Y:S04]  /*fca0*/  LDL.LU R233, [R1] ;  /* 0x0000000001e97983 */ /* 0x000f680000300800 */
[----:B------:R-:W5:Y:S04]  /*fcb0*/  LDL.LU R232, [R1+0x4] ;  /* 0x0000040001e87983 */ /* 0x000f680000300800 */
[----:B------:R-:W5:Y:S01]  /*fcc0*/  LDL.LU R23, [R1+0x8] ;  /* 0x0000080001177983 */ /* 0x000f620000300800 */
[----:B------:R-:W-:Y:S01]  /*fcd0*/  LEA R4, P2, R8, UR4, 0x1 ;  /* 0x0000000408047c11 */ /* 0x000fe2000f8408ff */
[----:B------:R-:W-:Y:S01]  /*fce0*/  USHF.L.U64.HI UR4, UR8, 0x4, UR9 ;  /* 0x0000000408047899 */ /* 0x000fe20008010209 */
[----:B------:R-:W-:-:S02]  /*fcf0*/  ISETP.GT.AND P3, PT, R0, 0x1, PT ;  /* 0x000000010000780c */ /* 0x000fc40003f64270 */
[----:B------:R-:W-:Y:S01]  /*fd00*/  LEA.HI.X R5, R8, UR5, R12, 0x1, P2 ;  /* 0x0000000508057c11 */ /* 0x000fe200090f0c0c */
[----:B------:R-:W-:Y:S01]  /*fd10*/  USHF.L.U32 UR5, UR8, 0x4, URZ ;  /* 0x0000000408057899 */ /* 0x000fe2000800063f */
[----:B------:R-:W-:Y:S01]  /*fd20*/  ISETP.GT.AND P2, PT, R3, 0x8, P0 ;  /* 0x000000080300780c */ /* 0x000fe20000744270 */
[-C--:B--2---:R-:W-:Y:S01]  /*fd30*/  FMUL R6, R6, R2.reuse ;  /* 0x0000000206067220 */ /* 0x084fe20000400000 */
[----:B---3--:R-:W-:-:S04]  /*fd40*/  FMUL R8, R234, R2 ;  /* 0x00000002ea087220 */ /* 0x008fc80000400000 */
[----:B------:R-:W-:Y:S01]  /*fd50*/  F2FP.F16.F32.PACK_AB R6, RZ, R6 ;  /* 0x00000006ff06723e */ /* 0x000fe200000000ff */
[----:B----4-:R-:W-:Y:S01]  /*fd60*/  FMUL R7, R7, R2 ;  /* 0x0000000207077220 */ /* 0x010fe20000400000 */
[----:B------:R-:W-:Y:S02]  /*fd70*/  F2FP.F16.F32.PACK_AB R8, RZ, R8 ;  /* 0x00000008ff08723e */ /* 0x000fe400000000ff */
[----:B------:R-:W-:Y:S01]  /*fd80*/  PRMT R10, R6, 0x7610, R10 ;  /* 0x00007610060a7816 */ /* 0x000fe2000000000a */
[-C--:B-----5:R-:W-:Y:S01]  /*fd90*/  FMUL R9, R22, R2.reuse ;  /* 0x0000000216097220 */ /* 0x0a0fe20000400000 */
[----:B------:R-:W-:Y:S01]  /*fda0*/  F2FP.F16.F32.PACK_AB R7, RZ, R7 ;  /* 0x00000007ff07723e */ /* 0x000fe200000000ff */
[----:B------:R-:W2:Y:S01]  /*fdb0*/  LDL.LU R22, [R1+0xc] ;  /* 0x00000c0001167983 */ /* 0x000ea20000300800 */
[----:B------:R-:W-:Y:S01]  /*fdc0*/  PRMT R11, R8, 0x7610, R11 ;  /* 0x00007610080b7816 */ /* 0x000fe2000000000b */
[----:B------:R-:W-:Y:S01]  /*fdd0*/  FMUL R8, R21, R2 ;  /* 0x0000000215087220 */ /* 0x000fe20000400000 */
[----:B------:R-:W-:Y:S01]  /*fde0*/  F2FP.F16.F32.PACK_AB R9, RZ, R9 ;  /* 0x00000009ff09723e */ /* 0x000fe200000000ff */
[----:B------:R-:W3:Y:S03]  /*fdf0*/  LDL.LU R21, [R1+0x10] ;  /* 0x0000100001157983 */ /* 0x000ee60000300800 */
[----:B------:R-:W-:Y:S01]  /*fe00*/  PRMT R12, R9, 0x7610, R12 ;  /* 0x00007610090c7816 */ /* 0x000fe2000000000c */
[----:B------:R0:W-:Y:S01]  /*fe10*/  @P1 STG.E.U16 desc[UR50][R4.64], R7 ;  /* 0x0000000704001986 */ /* 0x0001e2000c101532 */
[----:B------:R-:W-:-:S02]  /*fe20*/  ISETP.GT.AND P1, PT, R3, RZ, P3 ;  /* 0x000000ff0300720c */ /* 0x000fc40001f24270 */
[----:B------:R-:W-:Y:S01]  /*fe30*/  F2FP.F16.F32.PACK_AB R9, RZ, R8 ;  /* 0x00000008ff09723e */ /* 0x000fe200000000ff */
[----:B------:R-:W-:Y:S02]  /*fe40*/  FMUL R8, R20, R2 ;  /* 0x0000000214087220 */ /* 0x000fe40000400000 */
[----:B------:R-:W4:Y:S03]  /*fe50*/  LDL.LU R20, [R1+0x14] ;  /* 0x0000140001147983 */ /* 0x000f260000300800 */
[----:B------:R-:W-:-:S05]  /*fe60*/  F2FP.F16.F32.PACK_AB R8, RZ, R8 ;  /* 0x00000008ff08723e */ /* 0x000fca00000000ff */
[----:B------:R1:W-:Y:S01]  /*fe70*/  @P1 STG.E.U16 desc[UR50][R4.64+0x2], R10 ;  /* 0x0000020a04001986 */ /* 0x0003e2000c101532 */
[----:B------:R-:W-:-:S04]  /*fe80*/  IADD3 R6, P1, R4, UR5, RZ ;  /* 0x0000000504067c10 */ /* 0x000fc8000ff3e0ff */
[----:B0-----:R-:W-:Y:S02]  /*fe90*/  IADD3.X R7, R5, UR4, RZ, P1, !PT ;  /* 0x0000000405077c10 */ /* 0x001fe40008ffe4ff */
[----:B------:R-:W-:-:S03]  /*fea0*/  ISETP.GT.AND P1, PT, R3, 0x8, P3 ;  /* 0x000000080300780c */ /* 0x000fc60001f24270 */
[----:B------:R0:W-:Y:S01]  /*feb0*/  @P2 STG.E.U16 desc[UR50][R6.64], R11 ;  /* 0x0000000b06002986 */ /* 0x0001e2000c101532 */
[----:B------:R-:W-:Y:S02]  /*fec0*/  ISETP.GT.AND P2, PT, R0, 0x8, PT ;  /* 0x000000080000780c */ /* 0x000fe40003f44270 */
[----:B-1----:R-:W-:Y:S01]  /*fed0*/  PRMT R10, R9, 0x7610, R10 ;  /* 0x00007610090a7816 */ /* 0x002fe2000000000a */
[----:B------:R-:W-:Y:S01]  /*fee0*/  FMUL R9, R18, R2 ;  /* 0x0000000212097220 */ /* 0x000fe20000400000 */
[----:B------:R-:W-:-:S05]  /*fef0*/  ISETP.GT.AND P4, PT, R3, RZ, P2 ;  /* 0x000000ff0300720c */ /* 0x000fca0001784270 */
[----:B------:R1:W-:Y:S01]  /*ff00*/  @P1 STG.E.U16 desc[UR50][R6.64+0x2], R12 ;  /* 0x0000020c06001986 */ /* 0x0003e2000c101532 */
[----:B------:R-:W-:Y:S02]  /*ff10*/  ISETP.GT.AND P1, PT, R0, 0x9, PT ;  /* 0x000000090000780c */ /* 0x000fe40003f24270 */
[----:B0-----:R-:W-:Y:S01]  /*ff20*/  PRMT R11, R8, 0x7610, R11 ;  /* 0x00007610080b7816 */ /* 0x001fe2000000000b */
[----:B------:R-:W-:Y:S01]  /*ff30*/  FMUL R8, R19, R2 ;  /* 0x0000000213087220 */ /* 0x000fe20000400000 */
[C---:B------:R-:W-:Y:S01]  /*ff40*/  ISETP.GT.AND P5, PT, R3.reuse, RZ, P1 ;  /* 0x000000ff0300720c */ /* 0x040fe20000fa4270 */
[----:B------:R-:W5:Y:S04]  /*ff50*/  LDL.LU R19, [R1+0x18] ;  /* 0x0000180001137983 */ /* 0x000f680000300800 */
[----:B------:R-:W5:Y:S04]  /*ff60*/  LDL.LU R18, [R1+0x1c] ;  /* 0x00001c0001127983 */ /* 0x000f680000300800 */
[----:B------:R0:W-:Y:S01]  /*ff70*/  @P4 STG.E.U16 desc[UR50][R4.64+0x10], R10 ;  /* 0x0000100a04004986 */ /* 0x0001e2000c101532 */
[----:B------:R-:W-:-:S02]  /*ff80*/  ISETP.GT.AND P4, PT, R3, 0x8, P2 ;  /* 0x000000080300780c */ /* 0x000fc40001784270 */
[----:B------:R-:W-:Y:S01]  /*ff90*/  F2FP.F16.F32.PACK_AB R8, RZ, R8 ;  /* 0x00000008ff08723e */ /* 0x000fe200000000ff */
[----:B------:R-:W-:Y:S01]  /*ffa0*/  @P5 STG.E.U16 desc[UR50][R4.64+0x12], R11 ;  /* 0x0000120b04005986 */ /* 0x000fe2000c101532 */
[----:B------:R-:W-:Y:S02]  /*ffb0*/  F2FP.F16.F32.PACK_AB R9, RZ, R9 ;  /* 0x00000009ff09723e */ /* 0x000fe400000000ff */
[----:B-1----:R-:W-:Y:S02]  /*ffc0*/  PRMT R12, R8, 0x7610, R12 ;  /* 0x00007610080c7816 */ /* 0x002fe4000000000c */
[----:B------:R-:W-:Y:S02]  /*ffd0*/  ISETP.GT.AND P5, PT, R3, 0x8, P1 ;  /* 0x000000080300780c */ /* 0x000fe40000fa4270 */
[----:B------:R-:W-:Y:S01]  /*ffe0*/  PRMT R13, R9, 0x7610, R13 ;  /* 0x00007610090d7816 */ /* 0x000fe2000000000d */
[----:B0-----:R-:W-:Y:S01]  /*fff0*/  FMUL R10, R233, R2 ;  /* 0x00000002e90a7220 */ /* 0x001fe20000400000 */
[----:B------:R-:W-:Y:S01]  /*10000*/  IMAD.U32 R9, RZ, RZ, UR8 ;  /* 0x00000008ff097e24 */ /* 0x000fe2000f8e00ff */
[----:B------:R-:W-:Y:S01]  /*10010*/  @P4 STG.E.U16 desc[UR50][R6.64+0x10], R12 ;  /* 0x0000100c06004986 */ /* 0x000fe2000c101532 */
[----:B------:R-:W-:Y:S01]  /*10020*/  ISETP.GT.AND P4, PT, R3, 0x80, P0 ;  /* 0x000000800300780c */ /* 0x000fe20000784270 */
[----:B------:R-:W-:Y:S01]  /*10030*/  UIMAD UR11, UR9, 0xf0, URZ ;  /* 0x000000f0090b78a4 */ /* 0x000fe2000f8e023f */
[----:B------:R-:W-:Y:S01]  /*10040*/  IMAD.WIDE.U32 R8, R9, 0xf0, R6 ;  /* 0x000000f009087825 */ /* 0x000fe200078e0006 */
[----:B------:R-:W-:-:S04]  /*10050*/  F2FP.F16.F32.PACK_AB R10, RZ, R10 ;  /* 0x0000000aff0a723e */ /* 0x000fc800000000ff */
[----:B------:R-:W-:Y:S01]  /*10060*/  PRMT R14, R10, 0x7610, R14 ;  /* 0x000076100a0e7816 */ /* 0x000fe2000000000e */
[----:B------:R-:W-:Y:S01]  /*10070*/  VIADD R9, R9, UR11 ;  /* 0x0000000b09097c36 */ /* 0x000fe20008000000 */
[----:B------:R0:W-:Y:S01]  /*10080*/  @P5 STG.E.U16 desc[UR50][R6.64+0x12], R13 ;  /* 0x0000120d06005986 */ /* 0x0001e2000c101532 */
[----:B------:R-:W-:-:S03]  /*10090*/  FMUL R10, R232, R2 ;  /* 0x00000002e80a7220 */ /* 0x000fc60000400000 */
[----:B------:R1:W-:Y:S01]  /*100a0*/  @P4 STG.E.U16 desc[UR50][R8.64], R14 ;  /* 0x0000000e08004986 */ /* 0x0003e2000c101532 */
[----:B------:R-:W-:Y:S02]  /*100b0*/  ISETP.GT.AND P4, PT, R3, 0x80, P3 ;  /* 0x000000800300780c */ /* 0x000fe40001f84270 */
[----:B------:R-:W-:-:S04]  /*100c0*/  F2FP.F16.F32.PACK_AB R10, RZ, R10 ;  /* 0x0000000aff0a723e */ /* 0x000fc800000000ff */
[----:B0-----:R-:W-:Y:S01]  /*100d0*/  PRMT R13, R10, 0x7610, R13 ;  /* 0x000076100a0d7816 */ /* 0x001fe2000000000d */
[----:B------:R-:W-:-:S06]  /*100e0*/  FMUL R10, R23, R2 ;  /* 0x00000002170a7220 */ /* 0x000fcc0000400000 */
[----:B------:R0:W-:Y:S01]  /*100f0*/  @P4 STG.E.U16 desc[UR50][R8.64+0x2], R13 ;  /* 0x0000020d08004986 */ /* 0x0001e2000c101532 */
[----:B------:R-:W-:Y:S02]  /*10100*/  F2FP.F16.F32.PACK_AB R11, RZ, R10 ;  /* 0x0000000aff0b723e */ /* 0x000fe400000000ff */
[----:B------:R-:W-:Y:S02]  /*10110*/  IADD3 R10, P4, R8, UR5, RZ ;  /* 0x00000005080a7c10 */ /* 0x000fe4000ff9e0ff */
[----:B-1----:R-:W-:Y:S02]  /*10120*/  PRMT R14, R11, 0x7610, R14 ;  /* 0x000076100b0e7816 */ /* 0x002fe4000000000e */
[----:B------:R-:W-:Y:S02]  /*10130*/  ISETP.GT.AND P5, PT, R3, 0x88, P0 ;  /* 0x000000880300780c */ /* 0x000fe400007a4270 */
[----:B------:R-:W-:Y:S02]  /*10140*/  IADD3.X R11, R9, UR4, RZ, P4, !PT ;  /* 0x00000004090b7c10 */ /* 0x000fe4000a7fe4ff */
[----:B------:R-:W-:-:S09]  /*10150*/  ISETP.GT.AND P4, PT, R3, 0x88, P3 ;  /* 0x000000880300780c */ /* 0x000fd20001f84270 */
[----:B------:R1:W-:Y:S01]  /*10160*/  @P5 STG.E.U16 desc[UR50][R10.64], R14 ;  /* 0x0000000e0a005986 */ /* 0x0003e2000c101532 */
[----:B------:R-:W-:Y:S02]  /*10170*/  USHF.L.U32 UR13, UR8, 0x8, URZ ;  /* 0x00000008080d7899 */ /* 0x000fe4000800063f */
[----:B------:R-:W-:Y:S01]  /*10180*/  USHF.L.U64.HI UR12, UR8, 0x8, UR9 ;  /* 0x00000008080c7899 */ /* 0x000fe20008010209 */
[----:B------:R-:W-:Y:S01]  /*10190*/  ISETP.GT.AND P5, PT, R3, 0x100, P0 ;  /* 0x000001000300780c */ /* 0x000fe200007a4270 */
[-C--:B------:R-:W-:Y:S01]  /*101a0*/  FMUL R224, R224, R2.reuse ;  /* 0x00000002e0e07220 */ /* 0x080fe20000400000 */
[----:B------:R-:W-:-:S04]  /*101b0*/  FMUL R225, R225, R2 ;  /* 0x00000002e1e17220 */ /* 0x000fc80000400000 */
[----:B------:R-:W-:Y:S02]  /*101c0*/  F2FP.F16.F32.PACK_AB R224, RZ, R224 ;  /* 0x000000e0ffe0723e */ /* 0x000fe400000000ff */
[----:B------:R-:W-:Y:S01]  /*101d0*/  F2FP.F16.F32.PACK_AB R225, RZ, R225 ;  /* 0x000000e1ffe1723e */ /* 0x000fe200000000ff */
[-C--:B------:R-:W-:Y:S01]  /*101e0*/  FMUL R226, R226, R2.reuse ;  /* 0x00000002e2e27220 */ /* 0x080fe20000400000 */
[----:B------:R-:W-:-:S04]  /*101f0*/  FMUL R227, R227, R2 ;  /* 0x00000002e3e37220 */ /* 0x000fc80000400000 */
[----:B------:R-:W-:Y:S02]  /*10200*/  F2FP.F16.F32.PACK_AB R226, RZ, R226 ;  /* 0x000000e2ffe2723e */ /* 0x000fe400000000ff */
[----:B------:R-:W-:Y:S01]  /*10210*/  F2FP.F16.F32.PACK_AB R227, RZ, R227 ;  /* 0x000000e3ffe3723e */ /* 0x000fe200000000ff */
[----:B------:R-:W-:-:S05]  /*10220*/  FMUL R228, R228, R2 ;  /* 0x00000002e4e47220 */ /* 0x000fca0000400000 */
[----:B------:R-:W-:Y:S01]  /*10230*/  F2FP.F16.F32.PACK_AB R228, RZ, R228 ;  /* 0x000000e4ffe4723e */ /* 0x000fe200000000ff */
[----:B------:R-:W-:-:S05]  /*10240*/  FMUL R229, R229, R2 ;  /* 0x00000002e5e57220 */ /* 0x000fca0000400000 */
[----:B------:R-:W-:Y:S01]  /*10250*/  F2FP.F16.F32.PACK_AB R229, RZ, R229 ;  /* 0x000000e5ffe5723e */ /* 0x000fe200000000ff */
[-C--:B------:R-:W-:Y:S01]  /*10260*/  FMUL R230, R230, R2.reuse ;  /* 0x00000002e6e67220 */ /* 0x080fe20000400000 */
[-C--:B------:R-:W-:Y:S01]  /*10270*/  FMUL R231, R231, R2.reuse ;  /* 0x00000002e7e77220 */ /* 0x080fe20000400000 */
[----:B--2---:R-:W-:-:S05]  /*10280*/  FMUL R12, R22, R2 ;  /* 0x00000002160c7220 */ /* 0x004fca0000400000 */
[----:B------:R-:W-:-:S04]  /*10290*/  F2FP.F16.F32.PACK_AB R12, RZ, R12 ;  /* 0x0000000cff0c723e */ /* 0x000fc800000000ff */
[----:B0-----:R-:W-:Y:S01]  /*102a0*/  PRMT R13, R12, 0x7610, R13 ;  /* 0x000076100c0d7816 */ /* 0x001fe2000000000d */
[----:B---3--:R-:W-:-:S04]  /*102b0*/  FMUL R12, R21, R2 ;  /* 0x00000002150c7220 */ /* 0x008fc80000400000 */
[----:B------:R0:W-:Y:S01]  /*102c0*/  @P4 STG.E.U16 desc[UR50][R10.64+0x2], R13 ;  /* 0x0000020d0a004986 */ /* 0x0001e2000c101532 */
[----:B------:R-:W-:Y:S02]  /*102d0*/  ISETP.GT.AND P4, PT, R3, 0x80, P2 ;  /* 0x000000800300780c */ /* 0x000fe40001784270 */
[----:B------:R-:W-:-:S04]  /*102e0*/  F2FP.F16.F32.PACK_AB R12, RZ, R12 ;  /* 0x0000000cff0c723e */ /* 0x000fc800000000ff */
[----:B------:R-:W-:Y:S01]  /*102f0*/  PRMT R15, R12, 0x7610, R15 ;  /* 0x000076100c0f7816 */ /* 0x000fe2000000000f */
[----:B----4-:R-:W-:-:S06]  /*10300*/  FMUL R12, R20, R2 ;  /* 0x00000002140c7220 */ /* 0x010fcc0000400000 */
[----:B------:R-:W-:Y:S01]  /*10310*/  @P4 STG.E.U16 desc[UR50][R8.64+0x10], R15 ;  /* 0x0000100f08004986 */ /* 0x000fe2000c101532 */
[----:B------:R-:W-:Y:S02]  /*10320*/  ISETP.GT.AND P4, PT, R3, 0x80, P1 ;  /* 0x000000800300780c */ /* 0x000fe40000f84270 */
[----:B------:R-:W-:-:S04]  /*10330*/  F2FP.F16.F32.PACK_AB R12, RZ, R12 ;  /* 0x0000000cff0c723e */ /* 0x000fc800000000ff */
[----:B-1----:R-:W-:-:S07]  /*10340*/  PRMT R14, R12, 0x7610, R14 ;  /* 0x000076100c0e7816 */ /* 0x002fce000000000e */
[----:B------:R1:W-:Y:S01]  /*10350*/  @P4 STG.E.U16 desc[UR50][R8.64+0x12], R14 ;  /* 0x0000120e08004986 */ /* 0x0003e2000c101532 */
[----:B------:R-:W-:Y:S01]  /*10360*/  ISETP.GT.AND P4, PT, R3, 0x88, P2 ;  /* 0x000000880300780c */ /* 0x000fe20001784270 */
[----:B-----5:R-:W-:-:S05]  /*10370*/  FMUL R12, R19, R2 ;  /* 0x00000002130c7220 */ /* 0x020fca0000400000 */
[----:B------:R-:W-:-:S04]  /*10380*/  F2FP.F16.F32.PACK_AB R12, RZ, R12 ;  /* 0x0000000cff0c723e */ /* 0x000fc800000000ff */
[----:B0-----:R-:W-:Y:S01]  /*10390*/  PRMT R13, R12, 0x7610, R13 ;  /* 0x000076100c0d7816 */ /* 0x001fe2000000000d */
[----:B------:R-:W-:-:S04]  /*103a0*/  FMUL R12, R18, R2 ;  /* 0x00000002120c7220 */ /* 0x000fc80000400000 */
[----:B------:R-:W-:Y:S01]  /*103b0*/  @P4 STG.E.U16 desc[UR50][R10.64+0x10], R13 ;  /* 0x0000100d0a004986 */ /* 0x000fe2000c101532 */
[----:B------:R-:W-:Y:S02]  /*103c0*/  ISETP.GT.AND P4, PT, R3, 0x88, P1 ;  /* 0x000000880300780c */ /* 0x000fe40000f84270 */
[----:B------:R-:W-:-:S11]  /*103d0*/  F2FP.F16.F32.PACK_AB R12, RZ, R12 ;  /* 0x0000000cff0c723e */ /* 0x000fd600000000ff */
[----:B------:R0:W-:Y:S01]  /*103e0*/  @P4 STG.E.U16 desc[UR50][R10.64+0x12], R12 ;  /* 0x0000120c0a004986 */ /* 0x0001e2000c101532 */
[----:B-1----:R-:W-:-:S04]  /*103f0*/  IADD3 R8, P4, R8, UR13, RZ ;  /* 0x0000000d08087c10 */ /* 0x002fc8000ff9e0ff */
[----:B------:R-:W-:Y:S02]  /*10400*/  IADD3.X R9, R9, UR12, RZ, P4, !PT ;  /* 0x0000000c09097c10 */ /* 0x000fe4000a7fe4ff */
[----:B------:R-:W-:-:S03]  /*10410*/  ISETP.GT.AND P4, PT, R3, 0x100, P3 ;  /* 0x000001000300780c */ /* 0x000fc60001f84270 */
[----:B------:R-:W-:Y:S01]  /*10420*/  @P5 STG.E.U16 desc[UR50][R8.64], R224 ;  /* 0x000000e008005986 */ /* 0x000fe2000c101532 */
[----:B------:R-:W-:-:S09]  /*10430*/  ISETP.GT.AND P5, PT, R3, 0x108, P0 ;  /* 0x000001080300780c */ /* 0x000fd200007a4270 */
[----:B------:R-:W-:Y:S01]  /*10440*/  @P4 STG.E.U16 desc[UR50][R8.64+0x2], R225 ;  /* 0x000002e108004986 */ /* 0x000fe2000c101532 */
[----:B0-----:R-:W-:-:S04]  /*10450*/  IADD3 R10, P4, R8, UR5, RZ ;  /* 0x00000005080a7c10 */ /* 0x001fc8000ff9e0ff */
[----:B------:R-:W-:Y:S02]  /*10460*/  IADD3.X R11, R9, UR4, RZ, P4, !PT ;  /* 0x00000004090b7c10 */ /* 0x000fe4000a7fe4ff */
[----:B------:R-:W-:-:S03]  /*10470*/  ISETP.GT.AND P4, PT, R3, 0x108, P3 ;  /* 0x000001080300780c */ /* 0x000fc60001f84270 */
[----:B------:R-:W-:Y:S10]  /*10480*/  @P5 STG.E.U16 desc[UR50][R10.64], R226 ;  /* 0x000000e20a005986 */ /* 0x000ff4000c101532 */
[----:B------:R-:W-:Y:S01]  /*10490*/  @P4 STG.E.U16 desc[UR50][R10.64+0x2], R227 ;  /* 0x000002e30a004986 */ /* 0x000fe2000c101532 */
[----:B------:R-:W-:-:S13]  /*104a0*/  ISETP.GT.AND P4, PT, R3, 0x100, P2 ;  /* 0x000001000300780c */ /* 0x000fda0001784270 */
[----:B------:R-:W-:Y:S01]  /*104b0*/  @P4 STG.E.U16 desc[UR50][R8.64+0x10], R228 ;  /* 0x000010e408004986 */ /* 0x000fe2000c101532 */
[C---:B------:R-:W-:Y:S02]  /*104c0*/  ISETP.GT.AND P4, PT, R3.reuse, 0x100, P1 ;  /* 0x000001000300780c */ /* 0x040fe40000f84270 */
[----:B------:R-:W-:Y:S02]  /*104d0*/  ISETP.GT.AND P5, PT, R3, 0x108, P1 ;  /* 0x000001080300780c */ /* 0x000fe40000fa4270 */
[----:B------:R-:W-:-:S09]  /*104e0*/  F2FP.F16.F32.PACK_AB R230, RZ, R230 ;  /* 0x000000e6ffe6723e */ /* 0x000fd200000000ff */
[----:B------:R0:W-:Y:S01]  /*104f0*/  @P4 STG.E.U16 desc[UR50][R8.64+0x12], R229 ;  /* 0x000012e508004986 */ /* 0x0001e2000c101532 */
[----:B------:R-:W-:Y:S02]  /*10500*/  ISETP.GT.AND P4, PT, R3, 0x108, P2 ;  /* 0x000001080300780c */ /* 0x000fe40001784270 */
[----:B------:R-:W-:Y:S01]  /*10510*/  F2FP.F16.F32.PACK_AB R231, RZ, R231 ;  /* 0x000000e7ffe7723e */ /* 0x000fe200000000ff */
[----:B------:R-:W-:-:S10]  /*10520*/  FMUL R216, R216, R2 ;  /* 0x00000002d8d87220 */ /* 0x000fd40000400000 */
[----:B------:R-:W-:Y:S04]  /*10530*/  @P4 STG.E.U16 desc[UR50][R10.64+0x10], R230 ;  /* 0x000010e60a004986 */ /* 0x000fe8000c101532 */
[----:B------:R1:W-:Y:S01]  /*10540*/  @P5 STG.E.U16 desc[UR50][R10.64+0x12], R231 ;  /* 0x000012e70a005986 */ /* 0x0003e2000c101532 */
[----:B------:R-:W-:Y:S02]  /*10550*/  ISETP.GT.AND P5, PT, R3, 0x180, P0 ;  /* 0x000001800300780c */ /* 0x000fe400007a4270 */
[----:B0-----:R-:W-:Y:S02]  /*10560*/  IADD3 R8, P4, R8, UR13, RZ ;  /* 0x0000000d08087c10 */ /* 0x001fe4000ff9e0ff */
[----:B------:R-:W-:Y:S02]  /*10570*/  F2FP.F16.F32.PACK_AB R216, RZ, R216 ;  /* 0x000000d8ffd8723e */ /* 0x000fe400000000ff */
[----:B------:R-:W-:-:S02]  /*10580*/  IADD3.X R9, R9, UR12, RZ, P4, !PT ;  /* 0x0000000c09097c10 */ /* 0x000fc4000a7fe4ff */
[C---:B------:R-:W-:Y:S02]  /*10590*/  ISETP.GT.AND P4, PT, R3.reuse, 0x180, P3 ;  /* 0x000001800300780c */ /* 0x040fe40001f84270 */
[----:B------:R-:W-:Y:S01]  /*105a0*/  ISETP.GT.AND P0, PT, R3, 0x188, P0 ;  /* 0x000001880300780c */ /* 0x000fe20000704270 */
[-C--:B------:R-:W-:Y:S01]  /*105b0*/  FMUL R217, R217, R2.reuse ;  /* 0x00000002d9d97220 */ /* 0x080fe20000400000 */
[----:B------:R-:W-:Y:S01]  /*105c0*/  FMUL R218, R218, R2 ;  /* 0x00000002dada7220 */ /* 0x000fe20000400000 */
[----:B------:R-:W-:Y:S01]  /*105d0*/  @P5 STG.E.U16 desc[UR50][R8.64], R216 ;  /* 0x000000d808005986 */ /* 0x000fe2000c101532 */
[----:B-1----:R-:W-:Y:S02]  /*105e0*/  IADD3 R10, P5, R8, UR5, RZ ;  /* 0x00000005080a7c10 */ /* 0x002fe4000ffbe0ff */
[----:B------:R-:W-:Y:S02]  /*105f0*/  F2FP.F16.F32.PACK_AB R217, RZ, R217 ;  /* 0x000000d9ffd9723e */ /* 0x000fe400000000ff */
[----:B------:R-:W-:-:S02]  /*10600*/  F2FP.F16.F32.PACK_AB R218, RZ, R218 ;  /* 0x000000daffda723e */ /* 0x000fc400000000ff */
[----:B------:R-:W-:Y:S01]  /*10610*/  IADD3.X R11, R9, UR4, RZ, P5, !PT ;  /* 0x00000004090b7c10 */ /* 0x000fe2000affe4ff */
[----:B------:R-:W-:Y:S01]  /*10620*/  @P4 STG.E.U16 desc[UR50][R8.64+0x2], R217 ;  /* 0x000002d908004986 */ /* 0x000fe2000c101532 */
[C---:B------:R-:W-:Y:S02]  /*10630*/  ISETP.GT.AND P3, PT, R3.reuse, 0x188, P3 ;  /* 0x000001880300780c */ /* 0x040fe40001f64270 */
[C---:B------:R-:W-:Y:S01]  /*10640*/  ISETP.GT.AND P4, PT, R3.reuse, 0x180, P2 ;  /* 0x000001800300780c */ /* 0x040fe20001784270 */
[----:B------:R-:W-:Y:S01]  /*10650*/  @P0 STG.E.U16 desc[UR50][R10.64], R218 ;  /* 0x000000da0a000986 */ /* 0x000fe2000c101532 */
[----:B------:R-:W-:Y:S01]  /*10660*/  ISETP.GT.AND P0, PT, R3, 0x180, P1 ;  /* 0x000001800300780c */ /* 0x000fe20000f04270 */
[-C--:B------:R-:W-:Y:S01]  /*10670*/  FMUL R219, R219, R2.reuse ;  /* 0x00000002dbdb7220 */ /* 0x080fe20000400000 */
[----:B------:R-:W-:Y:S01]  /*10680*/  ISETP.GT.AND P2, PT, R3, 0x188, P2 ;  /* 0x000001880300780c */ /* 0x000fe20001744270 */
[-C--:B------:R-:W-:Y:S01]  /*10690*/  FMUL R220, R220, R2.reuse ;  /* 0x00000002dcdc7220 */ /* 0x080fe20000400000 */
[----:B------:R-:W-:-:S02]  /*106a0*/  FMUL R221, R221, R2 ;  /* 0x00000002dddd7220 */ /* 0x000fc40000400000 */
[----:B------:R-:W-:Y:S02]  /*106b0*/  F2FP.F16.F32.PACK_AB R219, RZ, R219 ;  /* 0x000000dbffdb723e */ /* 0x000fe400000000ff */
[----:B------:R-:W-:Y:S01]  /*106c0*/  F2FP.F16.F32.PACK_AB R220, RZ, R220 ;  /* 0x000000dcffdc723e */ /* 0x000fe200000000ff */
[-C--:B------:R-:W-:Y:S01]  /*106d0*/  FMUL R222, R222, R2.reuse ;  /* 0x00000002dede7220 */ /* 0x080fe20000400000 */
[----:B------:R-:W-:Y:S01]  /*106e0*/  F2FP.F16.F32.PACK_AB R221, RZ, R221 ;  /* 0x000000ddffdd723e */ /* 0x000fe200000000ff */
[----:B------:R-:W-:Y:S01]  /*106f0*/  @P3 STG.E.U16 desc[UR50][R10.64+0x2], R219 ;  /* 0x000002db0a003986 */ /* 0x000fe2000c101532 */
[----:B------:R-:W-:Y:S01]  /*10700*/  ISETP.GT.AND P1, PT, R3, 0x188, P1 ;  /* 0x000001880300780c */ /* 0x000fe20000f24270 */
[----:B------:R-:W-:Y:S02]  /*10710*/  FMUL R223, R223, R2 ;  /* 0x00000002dfdf7220 */ /* 0x000fe40000400000 */
[----:B------:R-:W-:Y:S01]  /*10720*/  @P4 STG.E.U16 desc[UR50][R8.64+0x10], R220 ;  /* 0x000010dc08004986 */ /* 0x000fe2000c101532 */
[----:B------:R-:W-:-:S03]  /*10730*/  F2FP.F16.F32.PACK_AB R222, RZ, R222 ;  /* 0x000000deffde723e */ /* 0x000fc600000000ff */
[----:B------:R0:W-:Y:S01]  /*10740*/  @P0 STG.E.U16 desc[UR50][R8.64+0x12], R221 ;  /* 0x000012dd08000986 */ /* 0x0001e2000c101532 */
[----:B------:R-:W-:Y:S02]  /*10750*/  F2FP.F16.F32.PACK_AB R223, RZ, R223 ;  /* 0x000000dfffdf723e */ /* 0x000fe400000000ff */
[----:B------:R-:W-:Y:S01]  /*10760*/  ISETP.GT.AND P3, PT, R0, 0x10, PT ;  /* 0x000000100000780c */ /* 0x000fe20003f64270 */
[----:B0-----:R-:W-:Y:S02]  /*10770*/  @P2 IMAD.MOV.U32 R8, RZ, RZ, R10 ;  /* 0x000000ffff082224 */ /* 0x001fe400078e000a */
[----:B------:R-:W-:-:S05]  /*10780*/  @P2 IMAD.MOV.U32 R9, RZ, RZ, R11 ;  /* 0x000000ffff092224 */ /* 0x000fca00078e000b */
[----:B------:R-:W-:Y:S01]  /*10790*/  @P2 STG.E.U16 desc[UR50][R8.64+0x10], R222 ;  /* 0x000010de08002986 */ /* 0x000fe2000c101532 */
[----:B------:R-:W-:-:S03]  /*107a0*/  ISETP.GT.AND P2, PT, R0, 0x11, PT ;  /* 0x000000110000780c */ /* 0x000fc60003f44270 */
[----:B------:R0:W-:Y:S01]  /*107b0*/  @P1 STG.E.U16 desc[UR50][R10.64+0x12], R223 ;  /* 0x000012df0a001986 */ /* 0x0001e2000c101532 */
[C---:B------:R-:W-:Y:S02]  /*107c0*/  ISETP.GT.AND P1, PT, R3.reuse, RZ, P3 ;  /* 0x000000ff0300720c */ /* 0x040fe40001f24270 */
[C---:B------:R-:W-:Y:S02]  /*107d0*/  ISETP.GT.AND P4, PT, R3.reuse, RZ, P2 ;  /* 0x000000ff0300720c */ /* 0x040fe40001784270 */
[----:B------:R-:W-:Y:S01]  /*107e0*/  ISETP.GT.AND P0, PT, R3, 0x8, P2 ;  /* 0x000000080300780c */ /* 0x000fe20001704270 */
[-C--:B------:R-:W-:Y:S01]  /*107f0*/  FMUL R208, R208, R2.reuse ;  /* 0x00000002d0d07220 */ /* 0x080fe20000400000 */
[-C--:B------:R-:W-:Y:S01]  /*10800*/  FMUL R209, R209, R2.reuse ;  /* 0x00000002d1d17220 */ /* 0x080fe20000400000 */
[-C--:B------:R-:W-:Y:S01]  /*10810*/  FMUL R211, R211, R2.reuse ;  /* 0x00000002d3d37220 */ /* 0x080fe20000400000 */
[----:B------:R-:W-:Y:S01]  /*10820*/  ISETP.GT.AND P5, PT, R3, 0x8, P3 ;  /* 0x000000080300780c */ /* 0x000fe20001fa4270 */
[----:B------:R-:W-:Y:S01]  /*10830*/  FMUL R210, R210, R2 ;  /* 0x00000002d2d27220 */ /* 0x000fe20000400000 */
[----:B------:R-:W-:-:S02]  /*10840*/  F2FP.F16.F32.PACK_AB R208, RZ, R208 ;  /* 0x000000d0ffd0723e */ /* 0x000fc400000000ff */
[----:B------:R-:W-:Y:S02]  /*10850*/  F2FP.F16.F32.PACK_AB R209, RZ, R209 ;  /* 0x000000d1ffd1723e */ /* 0x000fe400000000ff */
[----:B------:R-:W-:Y:S01]  /*10860*/  F2FP.F16.F32.PACK_AB R211, RZ, R211 ;  /* 0x000000d3ffd3723e */ /* 0x000fe200000000ff */
[----:B------:R-:W-:Y:S01]  /*10870*/  @P1 STG.E.U16 desc[UR50][R4.64+0x20], R208 ;  /* 0x000020d004001986 */ /* 0x000fe2000c101532 */
[----:B------:R-:W-:-:S03]  /*10880*/  F2FP.F16.F32.PACK_AB R210, RZ, R210 ;  /* 0x000000d2ffd2723e */ /* 0x000fc600000000ff */
[----:B------:R-:W-:Y:S01]  /*10890*/  @P4 STG.E.U16 desc[UR50][R4.64+0x22], R209 ;  /* 0x000022d104004986 */ /* 0x000fe2000c101532 */
[----:B------:R-:W-:-:S03]  /*108a0*/  ISETP.GT.AND P1, PT, R0, 0x18, PT ;  /* 0x000000180000780c */ /* 0x000fc60003f24270 */
[----:B------:R-:W-:Y:S01]  /*108b0*/  @P0 STG.E.U16 desc[UR50][R6.64+0x22], R211 ;  /* 0x000022d306000986 */ /* 0x000fe2000c101532 */
[----:B------:R-:W-:-:S03]  /*108c0*/  ISETP.GT.AND P0, PT, R0, 0x19, PT ;  /* 0x000000190000780c */ /* 0x000fc60003f04270 */
[----:B------:R-:W-:Y:S01]  /*108d0*/  @P5 STG.E.U16 desc[UR50][R6.64+0x20], R210 ;  /* 0x000020d206005986 */ /* 0x000fe2000c101532 */
[C---:B------:R-:W-:Y:S02]  /*108e0*/  ISETP.GT.AND P5, PT, R3.reuse, RZ, P1 ;  /* 0x000000ff0300720c */ /* 0x040fe40000fa4270 */
[----:B------:R-:W-:Y:S01]  /*108f0*/  ISETP.GT.AND P4, PT, R3, RZ, P0 ;  /* 0x000000ff0300720c */ /* 0x000fe20000784270 */
[-C--:B------:R-:W-:Y:S01]  /*10900*/  FMUL R212, R212, R2.reuse ;  /* 0x00000002d4d47220 */ /* 0x080fe20000400000 */
[----:B------:R-:W-:-:S04]  /*10910*/  FMUL R213, R213, R2 ;  /* 0x00000002d5d57220 */ /* 0x000fc80000400000 */
[----:B------:R-:W-:Y:S02]  /*10920*/  F2FP.F16.F32.PACK_AB R212, RZ, R212 ;  /* 0x000000d4ffd4723e */ /* 0x000fe400000000ff */
[----:B------:R-:W-:-:S03]  /*10930*/  F2FP.F16.F32.PACK_AB R213, RZ, R213 ;  /* 0x000000d5ffd5723e */ /* 0x000fc600000000ff */
[----:B------:R-:W-:Y:S01]  /*10940*/  @P5 STG.E.U16 desc[UR50][R4.64+0x30], R212 ;  /* 0x000030d404005986 */ /* 0x000fe2000c101532 */
[----:B------:R-:W-:-:S03]  /*10950*/  ISETP.GT.AND P5, PT, R3, 0x8, P1 ;  /* 0x000000080300780c */ /* 0x000fc60000fa4270 */
[----:B------:R-:W-:Y:S01]  /*10960*/  @P4 STG.E.U16 desc[UR50][R4.64+0x32], R213 ;  /* 0x000032d504004986 */ /* 0x000fe2000c101532 */
[----:B------:R-:W-:Y:S01]  /*10970*/  ISETP.GT.AND P4, PT, R3, 0x8, P0 ;  /* 0x000000080300780c */ /* 0x000fe20000784270 */
[-C--:B------:R-:W-:Y:S01]  /*10980*/  FMUL R214, R214, R2.reuse ;  /* 0x00000002d6d67220 */ /* 0x080fe20000400000 */
[----:B------:R-:W-:-:S04]  /*10990*/  FMUL R215, R215, R2 ;  /* 0x00000002d7d77220 */ /* 0x000fc80000400000 */
[----:B------:R-:W-:Y:S02]  /*109a0*/  F2FP.F16.F32.PACK_AB R214, RZ, R214 ;  /* 0x000000d6ffd6723e */ /* 0x000fe400000000ff */
[----:B------:R-:W-:Y:S01]  /*109b0*/  F2FP.F16.F32.PACK_AB R215, RZ, R215 ;  /* 0x000000d7ffd7723e */ /* 0x000fe200000000ff */
[----:B0-----:R-:W-:Y:S02]  /*109c0*/  IMAD.U32 R11, RZ, RZ, UR8 ;  /* 0x00000008ff0b7e24 */ /* 0x001fe4000f8e00ff */
[----:B------:R-:W-:Y:S01]  /*109d0*/  @P5 STG.E.U16 desc[UR50][R6.64+0x30], R214 ;  /* 0x000030d606005986 */ /* 0x000fe2000c101532 */
[----:B------:R-:W-:-:S03]  /*109e0*/  ISETP.GT.AND P5, PT, R3, 0x80, P2 ;  /* 0x000000800300780c */ /* 0x000fc600017a4270 */
[----:B------:R-:W-:Y:S01]  /*109f0*/  @P4 STG.E.U16 desc[UR50][R6.64+0x32], R215 ;  /* 0x000032d706004986 */ /* 0x000fe2000c101532 */
[----:B------:R-:W-:Y:S01]  /*10a00*/  ISETP.GT.AND P4, PT, R3, 0x80, P3 ;  /* 0x000000800300780c */ /* 0x000fe20001f84270 */
[-C--:B------:R-:W-:Y:S01]  /*10a10*/  FMUL R200, R200, R2.reuse ;  /* 0x00000002c8c87220 */ /* 0x080fe20000400000 */
[----:B------:R-:W-:Y:S01]  /*10a20*/  FMUL R201, R201, R2 ;  /* 0x00000002c9c97220 */ /* 0x000fe20000400000 */
[----:B------:R-:W-:-:S03]  /*10a30*/  IMAD.WIDE.U32 R10, R11, 0xf0, R6 ;  /* 0x000000f00b0a7825 */ /* 0x000fc600078e0006 */
[----:B------:R-:W-:Y:S01]  /*10a40*/  F2FP.F16.F32.PACK_AB R200, RZ, R200 ;  /* 0x000000c8ffc8723e */ /* 0x000fe200000000ff */
[----:B------:R-:W-:Y:S01]  /*10a50*/  VIADD R11, R11, UR11 ;  /* 0x0000000b0b0b7c36 */ /* 0x000fe20008000000 */
[----:B------:R-:W-:Y:S01]  /*10a60*/  F2FP.F16.F32.PACK_AB R201, RZ, R201 ;  /* 0x000000c9ffc9723e */ /* 0x000fe200000000ff */
[----:B------:R-:W-:-:S04]  /*10a70*/  FMUL R202, R202, R2 ;  /* 0x00000002caca7220 */ /* 0x000fc80000400000 */
[----:B------:R-:W-:Y:S01]  /*10a80*/  @P4 STG.E.U16 desc[UR50][R10.64+0x20], R200 ;  /* 0x000020c80a004986 */ /* 0x000fe2000c101532 */
[----:B------:R-:W-:-:S03]  /*10a90*/  IADD3 R8, P4, R10, UR5, RZ ;  /* 0x000000050a087c10 */ /* 0x000fc6000ff9e0ff */
[----:B------:R-:W-:Y:S01]  /*10aa0*/  @P5 STG.E.U16 desc[UR50][R10.64+0x22], R201 ;  /* 0x000022c90a005986 */ /* 0x000fe2000c101532 */
[----:B------:R-:W-:Y:S02]  /*10ab0*/  ISETP.GT.AND P5, PT, R3, 0x88, P3 ;  /* 0x000000880300780c */ /* 0x000fe40001fa4270 */
[----:B------:R-:W-:Y:S02]  /*10ac0*/  IADD3.X R9, R11, UR4, RZ, P4, !PT ;  /* 0x000000040b097c10 */ /* 0x000fe4000a7fe4ff */
[----:B------:R-:W-:Y:S01]  /*10ad0*/  ISETP.GT.AND P4, PT, R3, 0x88, P2 ;  /* 0x000000880300780c */ /* 0x000fe20001784270 */
[----:B------:R-:W-:Y:S01]  /*10ae0*/  FMUL R203, R203, R2 ;  /* 0x00000002cbcb7220 */ /* 0x000fe20000400000 */
[----:B------:R-:W-:Y:S01]  /*10af0*/  F2FP.F16.F32.PACK_AB R202, RZ, R202 ;  /* 0x000000caffca723e */ /* 0x000fe200000000ff */
[----:B------:R-:W-:-:S03]  /*10b00*/  IMAD.U32 R15, RZ, RZ, UR5 ;  /* 0x00000005ff0f7e24 */ /* 0x000fc6000f8e00ff */
[----:B------:R-:W-:-:S03]  /*10b10*/  F2FP.F16.F32.PACK_AB R203, RZ, R203 ;  /* 0x000000cbffcb723e */ /* 0x000fc600000000ff */
[----:B------:R-:W-:Y:S01]  /*10b20*/  @P5 STG.E.U16 desc[UR50][R8.64+0x20], R202 ;  /* 0x000020ca08005986 */ /* 0x000fe2000c101532 */
[----:B------:R-:W-:Y:S01]  /*10b30*/  IADD3 R12, P5, R10, UR13, RZ ;  /* 0x0000000d0a0c7c10 */ /* 0x000fe2000ffbe0ff */
[----:B------:R-:W-:Y:S02]  /*10b40*/  IMAD.U32 R19, RZ, RZ, UR4 ;  /* 0x00000004ff137e24 */ /* 0x000fe4000f8e00ff */
[----:B------:R-:W-:Y:S01]  /*10b50*/  @P4 STG.E.U16 desc[UR50][R8.64+0x22], R203 ;  /* 0x000022cb08004986 */ /* 0x000fe2000c101532 */
[----:B------:R-:W-:Y:S02]  /*10b60*/  IADD3.X R13, R11, UR12, RZ, P5, !PT ;  /* 0x0000000c0b0d7c10 */ /* 0x000fe4000affe4ff */
[----:B------:R-:W-:-:S04]  /*10b70*/  IADD3 R14, P4, P5, R15, UR13, R12 ;  /* 0x0000000d0f0e7c10 */ /* 0x000fc8000fd9e00c */
[----:B------:R-:W-:Y:S02]  /*10b80*/  IADD3.X R15, R19, UR12, R13, P4, P5 ;  /* 0x0000000c130f7c10 */ /* 0x000fe4000a7ea40d */
[C---:B------:R-:W-:Y:S01]  /*10b90*/  ISETP.GT.AND P4, PT, R3.reuse, 0x80, P1 ;  /* 0x000000800300780c */ /* 0x040fe20000f84270 */
[-C--:B------:R-:W-:Y:S01]  /*10ba0*/  FMUL R204, R204, R2.reuse ;  /* 0x00000002cccc7220 */ /* 0x080fe20000400000 */
[----:B------:R-:W-:Y:S01]  /*10bb0*/  ISETP.GT.AND P5, PT, R3, 0x80, P0 ;  /* 0x000000800300780c */ /* 0x000fe200007a4270 */
[----:B------:R-:W-:-:S03]  /*10bc0*/  FMUL R205, R205, R2 ;  /* 0x00000002cdcd7220 */ /* 0x000fc60000400000 */
[----:B------:R-:W-:Y:S02]  /*10bd0*/  F2FP.F16.F32.PACK_AB R204, RZ, R204 ;  /* 0x000000ccffcc723e */ /* 0x000fe400000000ff */
[----:B------:R-:W-:Y:S01]  /*10be0*/  F2FP.F16.F32.PACK_AB R205, RZ, R205 ;  /* 0x000000cdffcd723e */ /* 0x000fe200000000ff */
[----:B------:R-:W-:-:S04]  /*10bf0*/  FMUL R206, R206, R2 ;  /* 0x00000002cece7220 */ /* 0x000fc80000400000 */
[----:B------:R-:W-:Y:S01]  /*10c00*/  @P4 STG.E.U16 desc[UR50][R10.64+0x30], R204 ;  /* 0x000030cc0a004986 */ /* 0x000fe2000c101532 */
[----:B------:R-:W-:-:S03]  /*10c10*/  ISETP.GT.AND P4, PT, R3, 0x88, P1 ;  /* 0x000000880300780c */ /* 0x000fc60000f84270 */
[----:B------:R-:W-:Y:S01]  /*10c20*/  @P5 STG.E.U16 desc[UR50][R10.64+0x32], R205 ;  /* 0x000032cd0a005986 */ /* 0x000fe2000c101532 */
[----:B------:R-:W-:Y:S01]  /*10c30*/  ISETP.GT.AND P5, PT, R3, 0x88, P0 ;  /* 0x000000880300780c */ /* 0x000fe200007a4270 */
[----:B------:R-:W-:Y:S01]  /*10c40*/  FMUL R207, R207, R2 ;  /* 0x00000002cfcf7220 */ /* 0x000fe20000400000 */
[----:B------:R-:W-:-:S04]  /*10c50*/  F2FP.F16.F32.PACK_AB R206, RZ, R206 ;  /* 0x000000ceffce723e */ /* 0x000fc800000000ff */
[----:B------:R-:W-:-:S03]  /*10c60*/  F2FP.F16.F32.PACK_AB R207, RZ, R207 ;  /* 0x000000cfffcf723e */ /* 0x000fc600000000ff */
[----:B------:R-:W-:Y:S01]  /*10c70*/  @P4 STG.E.U16 desc[UR50][R8.64+0x30], R206 ;  /* 0x000030ce08004986 */ /* 0x000fe2000c101532 */
[C---:B------:R-:W-:Y:S01]  /*10c80*/  ISETP.GT.AND P4, PT, R3.reuse, 0x100, P3 ;  /* 0x000001000300780c */ /* 0x040fe20001f84270 */
[-C--:B------:R-:W-:Y:S02]  /*10c90*/  FMUL R192, R192, R2.reuse ;  /* 0x00000002c0c07220 */ /* 0x080fe40000400000 */
[----:B------:R-:W-:Y:S01]  /*10ca0*/  @P5 STG.E.U16 desc[UR50][R8.64+0x32], R207 ;  /* 0x000032cf08005986 */ /* 0x000fe2000c101532 */
[----:B------:R-:W-:Y:S01]  /*10cb0*/  ISETP.GT.AND P5, PT, R3, 0x100, P2 ;  /* 0x000001000300780c */ /* 0x000fe200017a4270 */
[----:B------:R-:W-:Y:S01]  /*10cc0*/  FMUL R193, R193, R2 ;  /* 0x00000002c1c17220 */ /* 0x000fe20000400000 */
[----:B------:R-:W-:-:S04]  /*10cd0*/  F2FP.F16.F32.PACK_AB R192, RZ, R192 ;  /* 0x000000c0ffc0723e */ /* 0x000fc800000000ff */
[----:B------:R-:W-:-:S03]  /*10ce0*/  F2FP.F16.F32.PACK_AB R193, RZ, R193 ;  /* 0x000000c1ffc1723e */ /* 0x000fc600000000ff */
[----:B------:R-:W-:Y:S01]  /*10cf0*/  @P4 STG.E.U16 desc[UR50][R12.64+0x20], R192 ;  /* 0x000020c00c004986 */ /* 0x000fe2000c101532 */
[----:B------:R-:W-:Y:S01]  /*10d00*/  ISETP.GT.AND P4, PT, R3, 0x108, P3 ;  /* 0x000001080300780c */ /* 0x000fe20001f84270 */
[----:B------:R-:W-:Y:S02]  /*10d10*/  FMUL R194, R194, R2 ;  /* 0x00000002c2c27220 */ /* 0x000fe40000400000 */
[----:B------:R-:W-:Y:S01]  /*10d20*/  @P5 STG.E.U16 desc[UR50][R12.64+0x22], R193 ;  /* 0x000022c10c005986 */ /* 0x000fe2000c101532 */
[----:B------:R-:W-:Y:S02]  /*10d30*/  IADD3 R18, P5, R12, UR5, RZ ;  /* 0x000000050c127c10 */ /* 0x000fe4000ffbe0ff */
[----:B------:R-:W-:Y:S02]  /*10d40*/  F2FP.F16.F32.PACK_AB R194, RZ, R194 ;  /* 0x000000c2ffc2723e */ /* 0x000fe400000000ff */
[----:B------:R-:W-:Y:S02]  /*10d50*/  IADD3.X R19, R13, UR4, RZ, P5, !PT ;  /* 0x000000040d137c10 */ /* 0x000fe4000affe4ff */
[----:B------:R-:W-:Y:S01]  /*10d60*/  ISETP.GT.AND P5, PT, R3, 0x108, P2 ;  /* 0x000001080300780c */ /* 0x000fe200017a4270 */
[----:B------:R-:W-:-:S02]  /*10d70*/  FMUL R195, R195, R2 ;  /* 0x00000002c3c37220 */ /* 0x000fc40000400000 */
[----:B------:R-:W-:Y:S01]  /*10d80*/  @P4 STG.E.U16 desc[UR50][R18.64+0x20], R194 ;  /* 0x000020c212004986 */ /* 0x000fe2000c101532 */
[----:B------:R-:W-:Y:S02]  /*10d90*/  IADD3 R20, P4, R12, UR5, RZ ;  /* 0x000000050c147c10 */ /* 0x000fe4000ff9e0ff */
[----:B------:R-:W-:Y:S02]  /*10da0*/  F2FP.F16.F32.PACK_AB R195, RZ, R195 ;  /* 0x000000c3ffc3723e */ /* 0x000fe400000000ff */
[----:B------:R-:W-:Y:S02]  /*10db0*/  IADD3.X R21, R13, UR4, RZ, P4, !PT ;  /* 0x000000040d157c10 */ /* 0x000fe4000a7fe4ff */
[C---:B------:R-:W-:Y:S01]  /*10dc0*/  ISETP.GT.AND P4, PT, R3.reuse, 0x100, P1 ;  /* 0x000001000300780c */ /* 0x040fe20000f84270 */
[-C--:B------:R-:W-:Y:S02]  /*10dd0*/  FMUL R196, R196, R2.reuse ;  /* 0x00000002c4c47220 */ /* 0x080fe40000400000 */
[----:B------:R0:W-:Y:S01]  /*10de0*/  @P5 STG.E.U16 desc[UR50][R20.64+0x22], R195 ;  /* 0x000022c314005986 */ /* 0x0001e2000c101532 */
[----:B------:R-:W-:Y:S01]  /*10df0*/  ISETP.GT.AND P5, PT, R3, 0x100, P0 ;  /* 0x000001000300780c */ /* 0x000fe200007a4270 */
[----:B------:R-:W-:Y:S01]  /*10e00*/  FMUL R197, R197, R2 ;  /* 0x00000002c5c57220 */ /* 0x000fe20000400000 */
[----:B------:R-:W-:-:S04]  /*10e10*/  F2FP.F16.F32.PACK_AB R196, RZ, R196 ;  /* 0x000000c4ffc4723e */ /* 0x000fc800000000ff */
[----:B------:R-:W-:-:S03]  /*10e20*/  F2FP.F16.F32.PACK_AB R197, RZ, R197 ;  /* 0x000000c5ffc5723e */ /* 0x000fc600000000ff */
[----:B------:R1:W-:Y:S01]  /*10e30*/  @P4 STG.E.U16 desc[UR50][R12.64+0x30], R196 ;  /* 0x000030c40c004986 */ /* 0x0003e2000c101532 */
        /* <DEDUP_REMOVED lines=8> */
[----:B------:R-:W-:Y:S01]  /*10ec0*/  ISETP.GT.AND P4, PT, R3, 0x180, P3 ;  /* 0x000001800300780c */ /* 0x000fe20001f84270 */
[----:B------:R-:W-:Y:S02]  /*10ed0*/  FMUL R184, R184, R2 ;  /* 0x00000002b8b87220 */ /* 0x000fe40000400000 */
[----:B------:R1:W-:Y:S01]  /*10ee0*/  @P5 STG.E.U16 desc[UR50][R18.64+0x32], R199 ;  /* 0x000032c712005986 */ /* 0x0003e2000c101532 */
[----:B0-----:R-:W-:Y:S02]  /*10ef0*/  IADD3 R20, P5, R12, UR13, RZ ;  /* 0x0000000d0c147c10 */ /* 0x001fe4000ffbe0ff */
[----:B------:R-:W-:Y:S02]  /*10f00*/  F2FP.F16.F32.PACK_AB R184, RZ, R184 ;  /* 0x000000b8ffb8723e */ /* 0x000fe400000000ff */
[----:B------:R-:W-:Y:S02]  /*10f10*/  IADD3.X R21, R13, UR12, RZ, P5, !PT ;  /* 0x0000000c0d157c10 */ /* 0x000fe4000affe4ff */
[----:B------:R-:W-:-:S03]  /*10f20*/  ISETP.GT.AND P3, PT, R3, 0x188, P3 ;  /* 0x000001880300780c */ /* 0x000fc60001f64270 */
[----:B------:R1:W-:Y:S01]  /*10f30*/  @P4 STG.E.U16 desc[UR50][R20.64+0x20], R184 ;  /* 0x000020b814004986 */ /* 0x0003e2000c101532 */
[----:B------:R-:W-:Y:S01]  /*10f40*/  ISETP.GT.AND P4, PT, R3, 0x180, P2 ;  /* 0x000001800300780c */ /* 0x000fe20001784270 */
[-C--:B------:R-:W-:Y:S01]  /*10f50*/  FMUL R185, R185, R2.reuse ;  /* 0x00000002b9b97220 */ /* 0x080fe20000400000 */
[----:B------:R-:W-:Y:S01]  /*10f60*/  FMUL R186, R186, R2 ;  /* 0x00000002baba7220 */ /* 0x000fe20000400000 */
[----:B------:R-:W-:-:S03]  /*10f70*/  IADD3 R22, P5, R20, UR5, RZ ;  /* 0x0000000514167c10 */ /* 0x000fc6000ffbe0ff */
[----:B------:R-:W-:Y:S02]  /*10f80*/  F2FP.F16.F32.PACK_AB R185, RZ, R185 ;  /* 0x000000b9ffb9723e */ /* 0x000fe400000000ff */
[----:B------:R-:W-:Y:S02]  /*10f90*/  F2FP.F16.F32.PACK_AB R186, RZ, R186 ;  /* 0x000000baffba723e */ /* 0x000fe400000000ff */
[----:B------:R-:W-:Y:S02]  /*10fa0*/  IADD3.X R23, R21, UR4, RZ, P5, !PT ;  /* 0x0000000415177c10 */ /* 0x000fe4000affe4ff */
[----:B------:R-:W-:Y:S01]  /*10fb0*/  ISETP.GT.AND P2, PT, R3, 0x188, P2 ;  /* 0x000001880300780c */ /* 0x000fe20001744270 */
[----:B------:R1:W-:Y:S01]  /*10fc0*/  @P4 STG.E.U16 desc[UR50][R20.64+0x22], R185 ;  /* 0x000022b914004986 */ /* 0x0003e2000c101532 */
[----:B------:R-:W-:-:S03]  /*10fd0*/  FMUL R187, R187, R2 ;  /* 0x00000002bbbb7220 */ /* 0x000fc60000400000 */
[----:B------:R1:W-:Y:S01]  /*10fe0*/  @P3 STG.E.U16 desc[UR50][R22.64+0x20], R186 ;  /* 0x000020ba16003986 */ /* 0x0003e2000c101532 */
[----:B------:R-:W-:Y:S01]  /*10ff0*/  ISETP.GT.AND P3, PT, R3, 0x180, P0 ;  /* 0x000001800300780c */ /* 0x000fe20000764270 */
[-C--:B------:R-:W-:Y:S01]  /*11000*/  FMUL R189, R189, R2.reuse ;  /* 0x00000002bdbd7220 */ /* 0x080fe20000400000 */
[C---:B------:R-:W-:Y:S02]  /*11010*/  ISETP.GT.AND P4, PT, R3.reuse, 0x180, P1 ;  /* 0x000001800300780c */ /* 0x040fe40000f84270 */
[C---:B------:R-:W-:Y:S01]  /*11020*/  ISETP.GT.AND P0, PT, R3.reuse, 0x188, P0 ;  /* 0x000001880300780c */ /* 0x040fe20000704270 */
[-C--:B------:R-:W-:Y:S01]  /*11030*/  FMUL R188, R188, R2.reuse ;  /* 0x00000002bcbc7220 */ /* 0x080fe20000400000 */
[----:B------:R-:W-:Y:S01]  /*11040*/  ISETP.GT.AND P1, PT, R3, 0x188, P1 ;  /* 0x000001880300780c */ /* 0x000fe20000f24270 */
[-C--:B------:R-:W-:Y:S01]  /*11050*/  FMUL R191, R191, R2.reuse ;  /* 0x00000002bfbf7220 */ /* 0x080fe20000400000 */
[----:B------:R-:W-:Y:S01]  /*11060*/  F2FP.F16.F32.PACK_AB R187, RZ, R187 ;  /* 0x000000bbffbb723e */ /* 0x000fe200000000ff */
[----:B------:R-:W-:Y:S01]  /*11070*/  FMUL R190, R190, R2 ;  /* 0x00000002bebe7220 */ /* 0x000fe20000400000 */
[----:B------:R-:W-:-:S02]  /*11080*/  F2FP.F16.F32.PACK_AB R189, RZ, R189 ;  /* 0x000000bdffbd723e */ /* 0x000fc400000000ff */
[----:B------:R-:W-:Y:S01]  /*11090*/  F2FP.F16.F32.PACK_AB R188, RZ, R188 ;  /* 0x000000bcffbc723e */ /* 0x000fe200000000ff */
[----:B------:R1:W-:Y:S01]  /*110a0*/  @P2 STG.E.U16 desc[UR50][R14.64+0x22], R187 ;  /* 0x000022bb0e002986 */ /* 0x0003e2000c101532 */
[----:B------:R-:W-:Y:S02]  /*110b0*/  F2FP.F16.F32.PACK_AB R191, RZ, R191 ;  /* 0x000000bfffbf723e */ /* 0x000fe400000000ff */
[----:B------:R-:W-:Y:S01]  /*110c0*/  F2FP.F16.F32.PACK_AB R190, RZ, R190 ;  /* 0x000000beffbe723e */ /* 0x000fe200000000ff */
[----:B------:R1:W-:Y:S01]  /*110d0*/  @P3 STG.E.U16 desc[UR50][R20.64+0x32], R189 ;  /* 0x000032bd14003986 */ /* 0x0003e2000c101532 */
[C---:B------:R-:W-:Y:S02]  /*110e0*/  ISETP.GT.AND P3, PT, R0.reuse, 0x20, PT ;  /* 0x000000200000780c */ /* 0x040fe40003f64270 */
[----:B------:R-:W-:Y:S01]  /*110f0*/  ISETP.GT.AND P2, PT, R0, 0x21, PT ;  /* 0x000000210000780c */ /* 0x000fe20003f44270 */
[----:B------:R1:W-:Y:S03]  /*11100*/  @P4 STG.E.U16 desc[UR50][R20.64+0x30], R188 ;  /* 0x000030bc14004986 */ /* 0x0003e6000c101532 */
[C---:B------:R-:W-:Y:S01]  /*11110*/  ISETP.GT.AND P4, PT, R3.reuse, RZ, P2 ;  /* 0x000000ff0300720c */ /* 0x040fe20001784270 */
[----:B------:R1:W-:Y:S01]  /*11120*/  @P0 STG.E.U16 desc[UR50][R22.64+0x32], R191 ;  /* 0x000032bf16000986 */ /* 0x0003e2000c101532 */
[----:B------:R-:W-:-:S03]  /*11130*/  ISETP.GT.AND P0, PT, R3, RZ, P3 ;  /* 0x000000ff0300720c */ /* 0x000fc60001f04270 */
[----:B------:R1:W-:Y:S01]  /*11140*/  @P1 STG.E.U16 desc[UR50][R22.64+0x30], R190 ;  /* 0x000030be16001986 */ /* 0x0003e2000c101532 */
[----:B------:R-:W-:Y:S01]  /*11150*/  ISETP.GT.AND P1, PT, R3, 0x8, P2 ;  /* 0x000000080300780c */ /* 0x000fe20001724270 */
[-C--:B------:R-:W-:Y:S01]  /*11160*/  FMUL R176, R176, R2.reuse ;  /* 0x00000002b0b07220 */ /* 0x080fe20000400000 */
[-C--:B------:R-:W-:Y:S01]  /*11170*/  FMUL R177, R177, R2.reuse ;  /* 0x00000002b1b17220 */ /* 0x080fe20000400000 */
[-C--:B------:R-:W-:Y:S01]  /*11180*/  FMUL R179, R179, R2.reuse ;  /* 0x00000002b3b37220 */ /* 0x080fe20000400000 */
[----:B------:R-:W-:Y:S01]  /*11190*/  ISETP.GT.AND P5, PT, R3, 0x8, P3 ;  /* 0x000000080300780c */ /* 0x000fe20001fa4270 */
[----:B------:R-:W-:Y:S01]  /*111a0*/  FMUL R178, R178, R2 ;  /* 0x00000002b2b27220 */ /* 0x000fe20000400000 */
[----:B------:R-:W-:Y:S02]  /*111b0*/  F2FP.F16.F32.PACK_AB R176, RZ, R176 ;  /* 0x000000b0ffb0723e */ /* 0x000fe400000000ff */
[----:B------:R-:W-:Y:S02]  /*111c0*/  F2FP.F16.F32.PACK_AB R177, RZ, R177 ;  /* 0x000000b1ffb1723e */ /* 0x000fe400000000ff */
[----:B------:R-:W-:Y:S01]  /*111d0*/  F2FP.F16.F32.PACK_AB R179, RZ, R179 ;  /* 0x000000b3ffb3723e */ /* 0x000fe200000000ff */
[----:B------:R1:W-:Y:S01]  /*111e0*/  @P0 STG.E.U16 desc[UR50][R4.64+0x40], R176 ;  /* 0x000040b004000986 */ /* 0x0003e2000c101532 */
[----:B------:R-:W-:-:S03]  /*111f0*/  F2FP.F16.F32.PACK_AB R178, RZ, R178 ;  /* 0x000000b2ffb2723e */ /* 0x000fc600000000ff */
[----:B------:R1:W-:Y:S01]  /*11200*/  @P4 STG.E.U16 desc[UR50][R4.64+0x42], R177 ;  /* 0x000042b104004986 */ /* 0x0003e2000c101532 */
[----:B------:R-:W-:-:S03]  /*11210*/  ISETP.GT.AND P0, PT, R0, 0x28, PT ;  /* 0x000000280000780c */ /* 0x000fc60003f04270 */
[----:B------:R1:W-:Y:S01]  /*11220*/  @P1 STG.E.U16 desc[UR50][R6.64+0x42], R179 ;  /* 0x000042b306001986 */ /* 0x0003e2000c101532 */
[----:B------:R-:W-:-:S03]  /*11230*/  ISETP.GT.AND P1, PT, R0, 0x29, PT ;  /* 0x000000290000780c */ /* 0x000fc60003f24270 */
[----:B------:R1:W-:Y:S01]  /*11240*/  @P5 STG.E.U16 desc[UR50][R6.64+0x40], R178 ;  /* 0x000040b206005986 */ /* 0x0003e2000c101532 */
[C---:B------:R-:W-:Y:S02]  /*11250*/  ISETP.GT.AND P5, PT, R3.reuse, RZ, P0 ;  /* 0x000000ff0300720c */ /* 0x040fe400007a4270 */
[----:B------:R-:W-:Y:S01]  /*11260*/  ISETP.GT.AND P4, PT, R3, RZ, P1 ;  /* 0x000000ff0300720c */ /* 0x000fe20000f84270 */
[-C--:B------:R-:W-:Y:S01]  /*11270*/  FMUL R180, R180, R2.reuse ;  /* 0x00000002b4b47220 */ /* 0x080fe20000400000 */
[----:B------:R-:W-:-:S04]  /*11280*/  FMUL R181, R181, R2 ;  /* 0x00000002b5b57220 */ /* 0x000fc80000400000 */
[----:B------:R-:W-:Y:S02]  /*11290*/  F2FP.F16.F32.PACK_AB R180, RZ, R180 ;  /* 0x000000b4ffb4723e */ /* 0x000fe400000000ff */
[----:B------:R-:W-:-:S03]  /*112a0*/  F2FP.F16.F32.PACK_AB R181, RZ, R181 ;  /* 0x000000b5ffb5723e */ /* 0x000fc600000000ff */
[----:B------:R1:W-:Y:S01]  /*112b0*/  @P5 STG.E.U16 desc[UR50][R4.64+0x50], R180 ;  /* 0x000050b404005986 */ /* 0x0003e2000c101532 */
[----:B------:R-:W-:-:S03]  /*112c0*/  ISETP.GT.AND P5, PT, R3, 0x8, P0 ;  /* 0x000000080300780c */ /* 0x000fc600007a4270 */
[----:B------:R1:W-:Y:S01]  /*112d0*/  @P4 STG.E.U16 desc[UR50][R4.64+0x52], R181 ;  /* 0x000052b504004986 */ /* 0x0003e2000c101532 */
[----:B------:R-:W-:Y:S01]  /*112e0*/  ISETP.GT.AND P4, PT, R3, 0x8, P1 ;  /* 0x000000080300780c */ /* 0x000fe20000f84270 */
        /* <DEDUP_REMOVED lines=11> */
[----:B------:R-:W-:Y:S01]  /*113a0*/  F2FP.F16.F32.PACK_AB R169, RZ, R169 ;  /* 0x000000a9ffa9723e */ /* 0x000fe200000000ff */
[----:B------:R-:W-:-:S04]  /*113b0*/  FMUL R170, R170, R2 ;  /* 0x00000002aaaa7220 */ /* 0x000fc80000400000 */
[----:B------:R1:W-:Y:S01]  /*113c0*/  @P4 STG.E.U16 desc[UR50][R10.64+0x40], R168 ;  /* 0x000040a80a004986 */ /* 0x0003e2000c101532 */
[----:B------:R-:W-:-:S03]  /*113d0*/  ISETP.GT.AND P4, PT, R3, 0x88, P3 ;  /* 0x000000880300780c */ /* 0x000fc60001f84270 */
[----:B------:R1:W-:Y:S01]  /*113e0*/  @P5 STG.E.U16 desc[UR50][R10.64+0x42], R169 ;  /* 0x000042a90a005986 */ /* 0x0003e2000c101532 */
[----:B------:R-:W-:Y:S01]  /*113f0*/  ISETP.GT.AND P5, PT, R3, 0x88, P2 ;  /* 0x000000880300780c */ /* 0x000fe200017a4270 */
[----:B------:R-:W-:Y:S01]  /*11400*/  FMUL R171, R171, R2 ;  /* 0x00000002abab7220 */ /* 0x000fe20000400000 */
[----:B------:R-:W-:-:S04]  /*11410*/  F2FP.F16.F32.PACK_AB R170, RZ, R170 ;  /* 0x000000aaffaa723e */ /* 0x000fc800000000ff */
        /* <DEDUP_REMOVED lines=52> */
[C---:B------:R-:W-:Y:S02]  /*11760*/  ISETP.GT.AND P4, PT, R3.reuse, 0x180, P2 ;  /* 0x000001800300780c */ /* 0x040fe40001784270 */
[----:B------:R-:W-:Y:S01]  /*11770*/  ISETP.GT.AND P3, PT, R3, 0x188, P3 ;  /* 0x000001880300780c */ /* 0x000fe20001f64270 */
[-C--:B------:R-:W-:Y:S01]  /*11780*/  FMUL R152, R152, R2.reuse ;  /* 0x0000000298987220 */ /* 0x080fe20000400000 */
[-C--:B------:R-:W-:Y:S01]  /*11790*/  FMUL R153, R153, R2.reuse ;  /* 0x0000000299997220 */ /* 0x080fe20000400000 */
[----:B------:R-:W-:-:S03]  /*117a0*/  FMUL R154, R154, R2 ;  /* 0x000000029a9a7220 */ /* 0x000fc60000400000 */
[----:B------:R-:W-:Y:S02]  /*117b0*/  F2FP.F16.F32.PACK_AB R152, RZ, R152 ;  /* 0x00000098ff98723e */ /* 0x000fe400000000ff */
[----:B------:R-:W-:Y:S02]  /*117c0*/  F2FP.F16.F32.PACK_AB R153, RZ, R153 ;  /* 0x00000099ff99723e */ /* 0x000fe400000000ff */
[----:B------:R-:W-:Y:S01]  /*117d0*/  F2FP.F16.F32.PACK_AB R154, RZ, R154 ;  /* 0x0000009aff9a723e */ /* 0x000fe200000000ff */
[----:B------:R1:W-:Y:S01]  /*117e0*/  @P5 STG.E.U16 desc[UR50][R20.64+0x40], R152 ;  /* 0x0000409814005986 */ /* 0x0003e2000c101532 */
[----:B------:R-:W-:-:S03]  /*117f0*/  ISETP.GT.AND P2, PT, R3, 0x188, P2 ;  /* 0x000001880300780c */ /* 0x000fc60001744270 */
        /* <DEDUP_REMOVED lines=402> */
[C---:B------:R-:W-:Y:S02]  /*13120*/  ISETP.GT.AND P0, PT, R3.reuse, 0x188, P0 ;  /* 0x000001880300780c */ /* 0x040fe40000704270 */
[----:B------:R-:W-:Y:S01]  /*13130*/  ISETP.GT.AND P1, PT, R3, 0x188, P1 ;  /* 0x000001880300780c */ /* 0x000fe20000f24270 */
[-C--:B------:R-:W-:Y:S01]  /*13140*/  FMUL R60, R60, R2.reuse ;  /* 0x000000023c3c7220 */ /* 0x080fe20000400000 */
[-C--:B------:R-:W-:Y:S01]  /*13150*/  FMUL R62, R62, R2.reuse ;  /* 0x000000023e3e7220 */ /* 0x080fe20000400000 */
[----:B------:R-:W-:Y:S01]  /*13160*/  FMUL R63, R63, R2 ;  /* 0x000000023f3f7220 */ /* 0x000fe20000400000 */
[----:B------:R-:W-:-:S02]  /*13170*/  F2FP.F16.F32.PACK_AB R59, RZ, R59 ;  /* 0x0000003bff3b723e */ /* 0x000fc400000000ff */
[----:B------:R-:W-:Y:S02]  /*13180*/  F2FP.F16.F32.PACK_AB R61, RZ, R61 ;  /* 0x0000003dff3d723e */ /* 0x000fe400000000ff */
[----:B------:R-:W-:Y:S01]  /*13190*/  F2FP.F16.F32.PACK_AB R60, RZ, R60 ;  /* 0x0000003cff3c723e */ /* 0x000fe200000000ff */
[----:B------:R1:W-:Y:S01]  /*131a0*/  @P2 STG.E.U16 desc[UR50][R22.64+0xa2], R59 ;  /* 0x0000a23b16002986 */ /* 0x0003e2000c101532 */
[----:B------:R-:W-:Y:S02]  /*131b0*/  F2FP.F16.F32.PACK_AB R62, RZ, R62 ;  /* 0x0000003eff3e723e */ /* 0x000fe400000000ff */
[----:B------:R-:W-:Y:S01]  /*131c0*/  F2FP.F16.F32.PACK_AB R63, RZ, R63 ;  /* 0x0000003fff3f723e */ /* 0x000fe200000000ff */
[----:B------:R1:W-:Y:S01]  /*131d0*/  @P3 STG.E.U16 desc[UR50][R20.64+0xb2], R61 ;  /* 0x0000b23d14003986 */ /* 0x0003e2000c101532 */
[C---:B------:R-:W-:Y:S02]  /*131e0*/  ISETP.GT.AND P2, PT, R0.reuse, 0x60, PT ;  /* 0x000000600000780c */ /* 0x040fe40003f44270 */
[----:B------:R-:W-:Y:S01]  /*131f0*/  ISETP.GT.AND P3, PT, R0, 0x61, PT ;  /* 0x000000610000780c */ /* 0x000fe20003f64270 */
[----:B------:R1:W-:Y:S04]  /*13200*/  @P4 STG.E.U16 desc[UR50][R20.64+0xb0], R60 ;  /* 0x0000b03c14004986 */ /* 0x0003e8000c101532 */
[----:B------:R1:W-:Y:S01]  /*13210*/  @P0 STG.E.U16 desc[UR50][R22.64+0xb0], R62 ;  /* 0x0000b03e16000986 */ /* 0x0003e2000c101532 */
[----:B------:R-:W-:-:S03]  /*13220*/  ISETP.GT.AND P0, PT, R3, RZ, P2 ;  /* 0x000000ff0300720c */ /* 0x000fc60001704270 */
[----:B------:R1:W-:Y:S01]  /*13230*/  @P1 STG.E.U16 desc[UR50][R22.64+0xb2], R63 ;  /* 0x0000b23f16001986 */ /* 0x0003e2000c101532 */
[----:B------:R-:W-:Y:S01]  /*13240*/  ISETP.GT.AND P1, PT, R3, RZ, P3 ;  /* 0x000000ff0300720c */ /* 0x000fe20001f24270 */
[-C--:B------:R-:W-:Y:S01]  /*13250*/  FMUL R48, R48, R2.reuse ;  /* 0x0000000230307220 */ /* 0x080fe20000400000 */
[-C--:B------:R-:W-:Y:S01]  /*13260*/  FMUL R49, R49, R2.reuse ;  /* 0x0000000231317220 */ /* 0x080fe20000400000 */
[C---:B------:R-:W-:Y:S02]  /*13270*/  ISETP.GT.AND P4, PT, R3.reuse, 0x8, P2 ;  /* 0x000000080300780c */ /* 0x040fe40001784270 */
[----:B------:R-:W-:Y:S01]  /*13280*/  ISETP.GT.AND P5, PT, R3, 0x8, P3 ;  /* 0x000000080300780c */ /* 0x000fe20001fa4270 */
[-C--:B------:R-:W-:Y:S01]  /*13290*/  FMUL R50, R50, R2.reuse ;  /* 0x0000000232327220 */ /* 0x080fe20000400000 */
[----:B------:R-:W-:Y:S01]  /*132a0*/  FMUL R51, R51, R2 ;  /* 0x0000000233337220 */ /* 0x000fe20000400000 */
[----:B------:R-:W-:Y:S02]  /*132b0*/  F2FP.F16.F32.PACK_AB R48, RZ, R48 ;  /* 0x00000030ff30723e */ /* 0x000fe400000000ff */
[----:B------:R-:W-:-:S02]  /*132c0*/  F2FP.F16.F32.PACK_AB R49, RZ, R49 ;  /* 0x00000031ff31723e */ /* 0x000fc400000000ff */
[----:B------:R-:W-:Y:S01]  /*132d0*/  F2FP.F16.F32.PACK_AB R50, RZ, R50 ;  /* 0x00000032ff32723e */ /* 0x000fe200000000ff */
[----:B------:R1:W-:Y:S01]  /*132e0*/  @P0 STG.E.U16 desc[UR50][R4.64+0xc0], R48 ;  /* 0x0000c03004000986 */ /* 0x0003e2000c101532 */
[----:B------:R-:W-:Y:S02]  /*132f0*/  F2FP.F16.F32.PACK_AB R51, RZ, R51 ;  /* 0x00000033ff33723e */ /* 0x000fe400000000ff */
[C---:B------:R-:W-:Y:S01]  /*13300*/  ISETP.GT.AND P0, PT, R0.reuse, 0x69, PT ;  /* 0x000000690000780c */ /* 0x040fe20003f04270 */
[----:B------:R1:W-:Y:S01]  /*13310*/  @P1 STG.E.U16 desc[UR50][R4.64+0xc2], R49 ;  /* 0x0000c23104001986 */ /* 0x0003e2000c101532 */
[----:B------:R-:W-:-:S03]  /*13320*/  ISETP.GT.AND P1, PT, R0, 0x68, PT ;  /* 0x000000680000780c */ /* 0x000fc60003f24270 */
[----:B------:R1:W-:Y:S01]  /*13330*/  @P4 STG.E.U16 desc[UR50][R6.64+0xc0], R50 ;  /* 0x0000c03206004986 */ /* 0x0003e2000c101532 */
[----:B------:R-:W-:-:S03]  /*13340*/  ISETP.GT.AND P4, PT, R3, RZ, P0 ;  /* 0x000000ff0300720c */ /* 0x000fc60000784270 */
[----:B------:R1:W-:Y:S01]  /*13350*/  @P5 STG.E.U16 desc[UR50][R6.64+0xc2], R51 ;  /* 0x0000c23306005986 */ /* 0x0003e2000c101532 */
[----:B------:R-:W-:Y:S01]  /*13360*/  ISETP.GT.AND P5, PT, R3, RZ, P1 ;  /* 0x000000ff0300720c */ /* 0x000fe20000fa4270 */
        /* <DEDUP_REMOVED lines=83> */
[----:B------:R-:W-:Y:S02]  /*138a0*/  F2FP.F16.F32.PACK_AB R25, RZ, R25 ;  /* 0x00000019ff19723e */ /* 0x000fe400000000ff */
[C---:B------:R-:W-:Y:S02]  /*138b0*/  ISETP.GT.AND P2, PT, R3.reuse, 0x188, P2 ;  /* 0x000001880300780c */ /* 0x040fe40001744270 */
[C---:B------:R-:W-:Y:S01]  /*138c0*/  ISETP.GT.AND P3, PT, R3.reuse, 0x188, P3 ;  /* 0x000001880300780c */ /* 0x040fe20001f64270 */
[----:B------:R1:W-:Y:S01]  /*138d0*/  @P4 STG.E.U16 desc[UR50][R20.64+0xc0], R24 ;  /* 0x0000c01814004986 */ /* 0x0003e2000c101532 */
[----:B------:R-:W-:-:S03]  /*138e0*/  ISETP.GT.AND P4, PT, R3, 0x180, P0 ;  /* 0x000001800300780c */ /* 0x000fc60000784270 */
[----:B------:R1:W-:Y:S01]  /*138f0*/  @P5 STG.E.U16 desc[UR50][R20.64+0xc2], R25 ;  /* 0x0000c21914005986 */ /* 0x0003e2000c101532 */
[C---:B------:R-:W-:Y:S01]  /*13900*/  ISETP.GT.AND P5, PT, R3.reuse, 0x180, P1 ;  /* 0x000001800300780c */ /* 0x040fe20000fa4270 */
[-C--:B------:R-:W-:Y:S01]  /*13910*/  FMUL R26, R26, R2.reuse ;  /* 0x000000021a1a7220 */ /* 0x080fe20000400000 */
[----:B------:R-:W-:Y:S01]  /*13920*/  ISETP.GT.AND P1, PT, R3, 0x188, P1 ;  /* 0x000001880300780c */ /* 0x000fe20000f24270 */
[-C--:B------:R-:W-:Y:S01]  /*13930*/  FMUL R27, R27, R2.reuse ;  /* 0x000000021b1b7220 */ /* 0x080fe20000400000 */
[----:B------:R-:W-:Y:S01]  /*13940*/  ISETP.GT.AND P0, PT, R3, 0x188, P0 ;  /* 0x000001880300780c */ /* 0x000fe20000704270 */
[-C--:B------:R-:W-:Y:S01]  /*13950*/  FMUL R28, R28, R2.reuse ;  /* 0x000000021c1c7220 */ /* 0x080fe20000400000 */
[-C--:B------:R-:W-:Y:S01]  /*13960*/  FMUL R29, R29, R2.reuse ;  /* 0x000000021d1d7220 */ /* 0x080fe20000400000 */
[-C--:B------:R-:W-:Y:S01]  /*13970*/  FMUL R30, R30, R2.reuse ;  /* 0x000000021e1e7220 */ /* 0x080fe20000400000 */
[----:B------:R-:W-:Y:S01]  /*13980*/  FMUL R31, R31, R2 ;  /* 0x000000021f1f7220 */ /* 0x000fe20000400000 */
[----:B------:R-:W-:-:S02]  /*13990*/  F2FP.F16.F32.PACK_AB R26, RZ, R26 ;  /* 0x0000001aff1a723e */ /* 0x000fc400000000ff */
[----:B------:R-:W-:Y:S02]  /*139a0*/  F2FP.F16.F32.PACK_AB R27, RZ, R27 ;  /* 0x0000001bff1b723e */ /* 0x000fe400000000ff */
[----:B------:R-:W-:Y:S02]  /*139b0*/  F2FP.F16.F32.PACK_AB R28, RZ, R28 ;  /* 0x0000001cff1c723e */ /* 0x000fe400000000ff */
[----:B------:R-:W-:Y:S02]  /*139c0*/  F2FP.F16.F32.PACK_AB R29, RZ, R29 ;  /* 0x0000001dff1d723e */ /* 0x000fe400000000ff */
[----:B------:R-:W-:Y:S02]  /*139d0*/  F2FP.F16.F32.PACK_AB R30, RZ, R30 ;  /* 0x0000001eff1e723e */ /* 0x000fe400000000ff */
[----:B------:R-:W-:Y:S01]  /*139e0*/  F2FP.F16.F32.PACK_AB R31, RZ, R31 ;  /* 0x0000001fff1f723e */ /* 0x000fe200000000ff */
[----:B------:R1:W-:Y:S04]  /*139f0*/  @P2 STG.E.U16 desc[UR50][R22.64+0xc0], R26 ;  /* 0x0000c01a16002986 */ /* 0x0003e8000c101532 */
[----:B------:R1:W-:Y:S04]  /*13a00*/  @P3 STG.E.U16 desc[UR50][R22.64+0xc2], R27 ;  /* 0x0000c21b16003986 */ /* 0x0003e8000c101532 */
[----:B------:R1:W-:Y:S04]  /*13a10*/  @P5 STG.E.U16 desc[UR50][R20.64+0xd0], R28 ;  /* 0x0000d01c14005986 */ /* 0x0003e8000c101532 */
[----:B------:R1:W-:Y:S04]  /*13a20*/  @P4 STG.E.U16 desc[UR50][R20.64+0xd2], R29 ;  /* 0x0000d21d14004986 */ /* 0x0003e8000c101532 */
[----:B------:R1:W-:Y:S04]  /*13a30*/  @P1 STG.E.U16 desc[UR50][R22.64+0xd0], R30 ;  /* 0x0000d01e16001986 */ /* 0x0003e8000c101532 */
[----:B------:R1:W-:Y:S02]  /*13a40*/  @P0 STG.E.U16 desc[UR50][R22.64+0xd2], R31 ;  /* 0x0000d21f16000986 */ /* 0x0003e4000c101532 */
.L_x_466:
[----:B------:R-:W-:Y:S05]  /*13a50*/  BSYNC B0 ;  /* 0x0000000000007941 */ /* 0x000fea0003800000 */
.L_x_32:
[----:B01----:R-:W2:Y:S04]  /*13a60*/  LDL.LU R5, [R1+0x6c] ;  /* 0x00006c0001057983 */ /* 0x003ea80000300800 */
[----:B------:R-:W2:Y:S01]  /*13a70*/  LDL.LU R4, [R1+0x80] ;  /* 0x0000800001047983 */ /* 0x000ea20000300800 */
[----:B------:R-:W-:Y:S01]  /*13a80*/  ULDC UR4, c[0x0][0xc] ;  /* 0x0000030000047ab9 */ /* 0x000fe20000000800 */
[----:B------:R-:W-:Y:S01]  /*13a90*/  ULDC UR5, c[0x0][0x10] ;  /* 0x0000040000057ab9 */ /* 0x000fe20000000800 */
[----:B------:R-:W2:Y:S01]  /*13aa0*/  LDC R3, c[0x0][0x14] ;  /* 0x00000500ff037b82 */ /* 0x000ea20000000800 */
[----:B------:R-:W-:Y:S01]  /*13ab0*/  UIMAD.WIDE.U32 UR4, UR4, UR5, URZ ;  /* 0x00000005040472a5 */ /* 0x000fe2000f8e003f */
[----:B------:R-:W-:Y:S01]  /*13ac0*/  PRMT R0, RZ, 0x7610, R0 ;  /* 0x00007610ff007816 */ /* 0x000fe20000000000 */
[----:B------:R-:W-:Y:S01]  /*13ad0*/  UMOV UR42, 0xffffffff ;  /* 0xffffffff002a7882 */ /* 0x000fe20000000000 */
[----:B------:R-:W-:-:S03]  /*13ae0*/  UMOV UR41, 0xffffffff ;  /* 0xffffffff00297882 */ /* 0x000fc60000000000 */
[----:B--2---:R-:W-:-:S04]  /*13af0*/  IMAD.WIDE.U32 R4, R3, UR4, R4 ;  /* 0x0000000403047c25 */ /* 0x004fc8000f8e0004 */
[----:B------:R-:W-:Y:S01]  /*13b00*/  IMAD R3, R3, UR5, RZ ;  /* 0x0000000503037c24 */ /* 0x000fe2000f8e02ff */
[----:B------:R-:W-:Y:S01]  /*13b10*/  ULDC.64 UR4, c[0x0][0x650] ;  /* 0x0001940000047ab9 */ /* 0x000fe20000000a00 */
[----:B----4-:R-:W-:Y:S01]  /*13b20*/  IMAD.MOV.U32 R23, RZ, RZ, R4 ;  /* 0x000000ffff177224 */ /* 0x010fe200078e0004 */
[----:B------:R-:W-:Y:S01]  /*13b30*/  ISETP.GE.U32.AND P0, PT, R4, UR4, PT ;  /* 0x0000000404007c0c */ /* 0x000fe2000bf06070 */
[----:B------:R-:W-:-:S05]  /*13b40*/  IMAD.IADD R26, R5, 0x1, R3 ;  /* 0x00000001051a7824 */ /* 0x000fca00078e0203 */
[----:B------:R0:W-:Y:S01]  /*13b50*/  STL [R1+0x6c], R26 ;  /* 0x00006c1a01007387 */ /* 0x0001e20000100800 */
[----:B------:R-:W-:-:S03]  /*13b60*/  ISETP.GE.U32.AND.EX P0, PT, R26, UR5, PT, P0 ;  /* 0x000000051a007c0c */ /* 0x000fc6000bf06100 */
[----:B------:R0:W-:Y:S10]  /*13b70*/  STL [R1+0x80], R23 ;  /* 0x0000801701007387 */ /* 0x0001f40000100800 */
[----:B0-----:R-:W-:Y:S05]  /*13b80*/  @P0 BRA `(.L_x_467) ;  /* 0x0000000400780947 */ /* 0x001fea0003800000 */
[----:B------:R-:W0:Y:S01]  /*13b90*/  S2R R18, SR_CTAID.X ;  /* 0x0000000000127919 */ /* 0x000e220000002500 */
[----:B------:R-:W1:Y:S01]  /*13ba0*/  LDC.64 R10, c[0x0][0x628] ;  /* 0x00018a00ff0a7b82 */ /* 0x000e620000000a00 */
[----:B------:R-:W-:Y:S01]  /*13bb0*/  ULDC UR4, c[0x0][0x150] ;  /* 0x0000540000047ab9 */ /* 0x000fe20000000800 */
[----:B------:R-:W-:Y:S01]  /*13bc0*/  IMAD.MOV.U32 R8, RZ, RZ, R23 ;  /* 0x000000ffff087224 */ /* 0x000fe200078e0017 */
[----:B------:R-:W2:Y:S01]  /*13bd0*/  S2R R20, SR_CTAID.Y ;  /* 0x0000000000147919 */ /* 0x000ea20000002600 */
[----:B------:R-:W-:-:S04]  /*13be0*/  IMAD.MOV.U32 R9, RZ, RZ, R26 ;  /* 0x000000ffff097224 */ /* 0x000fc800078e001a */
[----:B------:R-:W4:Y:S08]  /*13bf0*/  LDC R21, c[0x0][0x144] ;  /* 0x00005100ff157b82 */ /* 0x000f300000000800 */
[----:B------:R-:W2:Y:S08]  /*13c00*/  LDC R12, c[0x0][0x630] ;  /* 0x00018c00ff0c7b82 */ /* 0x000eb00000000800 */
[----:B------:R-:W2:Y:S01]  /*13c10*/  LDC.64 R14, c[0x0][0x620] ;  /* 0x00018800ff0e7b82 */ /* 0x000ea20000000a00 */
[----:B-1----:R-:W-:-:S04]  /*13c20*/  ISETP.NE.U32.AND P0, PT, R10, RZ, PT ;  /* 0x000000ff0a00720c */ /* 0x002fc80003f05070 */
[----:B------:R-:W-:Y:S02]  /*13c30*/  ISETP.NE.AND.EX P0, PT, R11, RZ, PT, P0 ;  /* 0x000000ff0b00720c */ /* 0x000fe40003f05300 */
[----:B0-----:R-:W-:-:S05]  /*13c40*/  I2FP.F32.U32 R0, R18 ;  /* 0x0000001200007245 */ /* 0x001fca0000201000 */
[----:B------:R-:W-:-:S04]  /*13c50*/  FMUL R0, R0, UR4 ;  /* 0x0000000400007c20 */ /* 0x000fc80008400000 */
[----:B------:R0:W1:Y:S02]  /*13c60*/  F2I.U32.TRUNC.NTZ R19, R0 ;  /* 0x0000000000137305 */ /* 0x000064000020f000 */
[----:B----4-:R-:W-:Y:S05]  /*13c70*/  @!P0 BRA `(.L_x_468) ;  /* 0x0000000000288947 */ /* 0x010fea0003800000 */
[----:B0-----:R-:W0:Y:S02]  /*13c80*/  LDC R0, c[0x0][0x634] ;  /* 0x00018d00ff007b82 */ /* 0x001e240000000800 */
[----:B0-----:R-:W-:-:S05]  /*13c90*/  IADD3 R3, P0, R23, R0, RZ ;  /* 0x0000000017037210 */ /* 0x001fca0007f1e0ff */
        /* <DEDUP_REMOVED lines=8> */
.L_x_468:
[-CC-:B--2---:R-:W-:Y:S01]  /*13d20*/  SHF.R.U64 R28, R8, R12.reuse, R9.reuse ;  /* 0x0000000c081c7219 */ /* 0x184fe20000001209 */
[----:B------:R-:W2:Y:S01]  /*13d30*/  LDC.64 R24, c[0x0][0x640] ;  /* 0x00019000ff187b82 */ /* 0x000ea20000000a00 */
[----:B0-----:R-:W-:Y:S01]  /*13d40*/  SHF.R.U32.HI R0, RZ, R12, R9 ;  /* 0x0000000cff007219 */ /* 0x001fe20000011609 */
[----:B------:R-:W-:Y:S01]  /*13d50*/  IMAD.MOV.U32 R4, RZ, RZ, R23 ;  /* 0x000000ffff047224 */ /* 0x000fe200078e0017 */
[----:B------:R-:W-:Y:S01]  /*13d60*/  IADD3 R3, P0, RZ, -R28, RZ ;  /* 0x8000001cff037210 */ /* 0x000fe20007f1e0ff */
[----:B-1----:R-:W-:Y:S01]  /*13d70*/  IMAD.MOV R19, RZ, RZ, -R19 ;  /* 0x000000ffff137224 */ /* 0x002fe200078e0a13 */
[----:B------:R-:W-:Y:S01]  /*13d80*/  ULDC UR4, c[0x0][0x154] ;  /* 0x0000550000047ab9 */ /* 0x000fe20000000800 */
[----:B------:R-:W-:Y:S02]  /*13d90*/  IMAD.MOV.U32 R7, RZ, RZ, 0x1 ;  /* 0x00000001ff077424 */ /* 0x000fe400078e00ff */
[----:B------:R-:W0:Y:S01]  /*13da0*/  LDC R6, c[0x0][0x618] ;  /* 0x00018600ff067b82 */ /* 0x000e220000000800 */
[----:B------:R-:W-:-:S02]  /*13db0*/  IMAD.X R5, RZ, RZ, ~R0, P0 ;  /* 0x000000ffff057224 */ /* 0x000fc400000e0e00 */
[----:B------:R-:W-:Y:S02]  /*13dc0*/  IMAD R19, R21, R19, R18 ;  /* 0x0000001315137224 */ /* 0x000fe400078e0212 */
[-C--:B------:R-:W-:Y:S02]  /*13dd0*/  IMAD R0, R5, R14.reuse, RZ ;  /* 0x0000000e05007224 */ /* 0x080fe400078e02ff */
[----:B------:R-:W-:Y:S01]  /*13de0*/  IMAD.MOV.U32 R5, RZ, RZ, R26 ;  /* 0x000000ffff057224 */ /* 0x000fe200078e001a */
[----:B------:R-:W1:Y:S01]  /*13df0*/  LDC R8, c[0x0][0x608] ;  /* 0x00018200ff087b82 */ /* 0x000e620000000800 */
[----:B------:R-:W-:-:S04]  /*13e00*/  IMAD.WIDE.U32 R4, R3, R14, R4 ;  /* 0x0000000e03047225 */ /* 0x000fc800078e0004 */
[----:B------:R-:W-:-:S03]  /*13e10*/  IMAD R3, R3, R15, R0 ;  /* 0x0000000f03037224 */ /* 0x000fc600078e0200 */
[----:B------:R-:W4:Y:S01]  /*13e20*/  LDC R22, c[0x0][0x658] ;  /* 0x00019600ff167b82 */ /* 0x000f220000000800 */
[----:B------:R-:W-:Y:S01]  /*13e30*/  I2FP.F32.U32 R0, R20 ;  /* 0x0000001400007245 */ /* 0x000fe20000201000 */
[----:B------:R-:W-:Y:S01]  /*13e40*/  IMAD.IADD R3, R5, 0x1, R3 ;  /* 0x0000000105037824 */ /* 0x000fe200078e0203 */
[----:B--2---:R-:W-:Y:S01]  /*13e50*/  ISETP.NE.U32.AND P0, PT, R24, RZ, PT ;  /* 0x000000ff1800720c */ /* 0x004fe20003f05070 */
[----:B------:R-:W-:Y:S02]  /*13e60*/  IMAD.MOV.U32 R5, RZ, RZ, -0x1 ;  /* 0xffffffffff057424 */ /* 0x000fe400078e00ff */
[----:B------:R-:W-:Y:S02]  /*13e70*/  FMUL R0, R0, UR4 ;  /* 0x0000000400007c20 */ /* 0x000fe40008400000 */
[----:B------:R-:W2:Y:S01]  /*13e80*/  LDC R15, c[0x0][0x148] ;  /* 0x00005200ff0f7b82 */ /* 0x000ea20000000800 */
[----:B0-----:R-:W-:Y:S01]  /*13e90*/  SHF.R.U64 R12, R4, R6, R3 ;  /* 0x00000006040c7219 */ /* 0x001fe20000001203 */
[----:B------:R0:W0:Y:S01]  /*13ea0*/  F2I.U32.TRUNC.NTZ R13, R0 ;  /* 0x00000000000d7305 */ /* 0x000022000020f000 */
[----:B------:R-:W-:-:S02]  /*13eb0*/  ISETP.NE.AND.EX P0, PT, R25, RZ, PT, P0 ;  /* 0x000000ff1900720c */ /* 0x000fc40003f05300 */
[----:B------:R-:W-:-:S03]  /*13ec0*/  SHF.R.U32.HI R3, RZ, R6, R3 ;  /* 0x00000006ff037219 */ /* 0x000fc60000011603 */
[----:B------:R-:W0:Y:S01]  /*13ed0*/  LDC R18, c[0x0][0x600] ;  /* 0x00018000ff127b82 */ /* 0x000e220000000800 */
[-CC-:B-1----:R-:W-:Y:S02]  /*13ee0*/  SHF.R.U64 R10, R12, R8.reuse, R3.reuse ;  /* 0x000000080c0a7219 */ /* 0x182fe40000001203 */
[----:B------:R-:W-:-:S05]  /*13ef0*/  SHF.R.U32.HI R3, RZ, R8, R3 ;  /* 0x00000008ff037219 */ /* 0x000fca0000011603 */
[----:B------:R-:W1:Y:S01]  /*13f00*/  LDC R23, c[0x0][0x648] ;  /* 0x00019200ff177b82 */ /* 0x000e620000000800 */
[-C--:B----4-:R-:W-:Y:S02]  /*13f10*/  SHF.L.U32 R4, R5, R22.reuse, RZ ;  /* 0x0000001605047219 */ /* 0x090fe400000006ff */
[-CC-:B------:R-:W-:Y:S02]  /*13f20*/  SHF.R.U64 R14, R10, R22.reuse, R3.reuse ;  /* 0x000000160a0e7219 */ /* 0x180fe40000001203 */
[----:B------:R-:W-:Y:S02]  /*13f30*/  SHF.R.U32.HI R5, RZ, R22, R3 ;  /* 0x00000016ff057219 */ /* 0x000fe40000011603 */
[----:B------:R-:W-:Y:S01]  /*13f40*/  LOP3.LUT R21, RZ, R4, RZ, 0x33, !PT ;  /* 0x00000004ff157212 */ /* 0x000fe200078e33ff */
[----:B------:R-:W4:Y:S01]  /*13f50*/  LDC R26, c[0x0][0x638] ;  /* 0x00018e00ff1a7b82 */ /* 0x000f220000000800 */
[----:B------:R-:W-:Y:S01]  /*13f60*/  SHF.L.U32 R22, R7, R22, RZ ;  /* 0x0000001607167219 */ /* 0x000fe200000006ff */
[----:B------:R-:W-:-:S06]  /*13f70*/  IMAD.MOV.U32 R4, RZ, RZ, R14 ;  /* 0x000000ffff047224 */ /* 0x000fcc00078e000e */
[----:B------:R-:W0:Y:S01]  /*13f80*/  LDC R27, c[0x0][0x610] ;  /* 0x00018400ff1b7b82 */ /* 0x000e220000000800 */
[----:B------:R-:W-:Y:S05]  /*13f90*/  @!P0 BRA `(.L_x_469) ;  /* 0x0000000000288947 */ /* 0x000fea0003800000 */
[----:B------:R-:W3:Y:S02]  /*13fa0*/  LDC R3, c[0x0][0x64c] ;  /* 0x00019300ff037b82 */ /* 0x000ee40000000800 */
[----:B---3--:R-:W-:-:S05]  /*13fb0*/  IADD3 R3, P0, R14, R3, RZ ;  /* 0x000000030e037210 */ /* 0x008fca0007f1e0ff */
        /* <DEDUP_REMOVED lines=8> */
.L_x_469:
[----:B------:R-:W3:Y:S01]  /*14040*/  LDC R3, c[0x0][0x65c] ;  /* 0x00019700ff037b82 */ /* 0x000ee20000000800 */
[----:B01----:R-:W-:Y:S01]  /*14050*/  SHF.R.U64 R0, R4, R23, R5 ;  /* 0x0000001704007219 */ /* 0x003fe20000001205 */
[----:B------:R-:W-:Y:S01]  /*14060*/  VIADD R7, R18, 0xffffffff ;  /* 0xffffffff12077836 */ /* 0x000fe20000000000 */
[----:B------:R-:W-:Y:S01]  /*14070*/  LOP3.LUT R5, R10, R21, RZ, 0xc0, !PT ;  /* 0x000000150a057212 */ /* 0x000fe200078ec0ff */
[----:B------:R-:W-:Y:S01]  /*14080*/  IMAD.MOV R13, RZ, RZ, -R13 ;  /* 0x000000ffff0d7224 */ /* 0x000fe200078e0a0d */
[----:B------:R-:W-:Y:S02]  /*14090*/  R2UR UR41, R28 ;  /* 0x000000001c2972ca */ /* 0x000fe400000e0000 */
[----:B------:R-:W-:Y:S02]  /*140a0*/  LOP3.LUT R12, R12, R7, RZ, 0xc0, !PT ;  /* 0x000000070c0c7212 */ /* 0x000fe400078ec0ff */
[----:B---3--:R-:W-:Y:S01]  /*140b0*/  ISETP.NE.AND P0, PT, R3, 0x1, PT ;  /* 0x000000010300780c */ /* 0x008fe20003f05270 */
[----:B------:R-:W-:-:S02]  /*140c0*/  IMAD.MOV R3, RZ, RZ, -R0 ;  /* 0x000000ffff037224 */ /* 0x000fc400078e0a00 */
[----:B------:R-:W-:Y:S02]  /*140d0*/  IMAD R0, R22, R0, R5 ;  /* 0x0000000016007224 */ /* 0x000fe400078e0205 */
[----:B----4-:R-:W-:-:S04]  /*140e0*/  IMAD R3, R3, R26, R14 ;  /* 0x0000001a03037224 */ /* 0x010fc800078e020e */
[----:B------:R-:W-:-:S04]  /*140f0*/  IMAD R3, R3, R18, R12 ;  /* 0x0000001203037224 */ /* 0x000fc800078e020c */
[----:B--2---:R-:W-:-:S04]  /*14100*/  @P0 IMAD R19, R15, R13, R20 ;  /* 0x0000000d0f130224 */ /* 0x004fc800078e0214 */
[----:B------:R-:W-:-:S05]  /*14110*/  IMAD R0, R0, R27, R19 ;  /* 0x0000001b00007224 */ /* 0x000fca00078e0213 */
[----:B------:R-:W-:Y:S02]  /*14120*/  SEL R4, R3, R0, !P0 ;  /* 0x0000000003047207 */ /* 0x000fe40004000000 */
[----:B------:R-:W-:Y:S02]  /*14130*/  SEL R0, R0, R3, !P0 ;  /* 0x0000000300007207 */ /* 0x000fe40004000000 */
[----:B------:R-:W-:Y:S02]  /*14140*/  R2UR UR42, R4 ;  /* 0x00000000042a72ca */ /* 0x000fe400000e0000 */
[----:B------:R-:W-:Y:S01]  /*14150*/  R2UR UR43, R0 ;  /* 0x00000000002b72ca */ /* 0x000fe200000e0000 */
[----:B------:R-:W-:-:S14]  /*14160*/  IMAD.MOV.U32 R0, RZ, RZ, 0x1 ;  /* 0x00000001ff007424 */ /* 0x000fdc00078e00ff */
.L_x_467:
[----:B------:R-:W-:-:S13]  /*14170*/  LOP3.LUT P0, RZ, R0, 0xff, RZ, 0xc0, !PT ;  /* 0x000000ff00ff7812 */ /* 0x000fda000780c0ff */
[----:B------:R-:W-:Y:S05]  /*14180*/  @P0 BRA `(.L_x_470) ;  /* 0xfffffed000480947 */ /* 0x000fea000383ffff */
[----:B------:R-:W-:Y:S05]  /*14190*/  EXIT ;  /* 0x000000000000794d */ /* 0x000fea0003800000 */
.L_x_7:
[----:B------:R-:W2:Y:S01]  /*141a0*/  LDL R163, [R1+0x80] ;  /* 0x0000800001a37983 */ /* 0x000ea20000100800 */
[----:B------:R-:W-:-:S03]  /*141b0*/  ULDC.64 UR4, c[0x0][0x650] ;  /* 0x0001940000047ab9 */ /* 0x000fc60000000a00 */
[----:B------:R-:W3:Y:S01]  /*141c0*/  LDL R162, [R1+0x6c] ;  /* 0x00006c0001a27983 */ /* 0x000ee20000100800 */
[----:B------:R-:W-:Y:S01]  /*141d0*/  PRMT R6, RZ, 0x7610, R6 ;  /* 0x00007610ff067816 */ /* 0x000fe20000000006 */
[----:B------:R-:W-:Y:S02]  /*141e0*/  IMAD.MOV.U32 R4, RZ, RZ, -0x1 ;  /* 0xffffffffff047424 */ /* 0x000fe400078e00ff */
[----:B------:R-:W-:Y:S02]  /*141f0*/  IMAD.MOV.U32 R5, RZ, RZ, -0x1 ;  /* 0xffffffffff057424 */ /* 0x000fe400078e00ff */
[----:B------:R-:W-:Y:S01]  /*14200*/  IMAD.MOV.U32 R9, RZ, RZ, -0x1 ;  /* 0xffffffffff097424 */ /* 0x000fe200078e00ff */
[----:B--2---:R-:W-:-:S04]  /*14210*/  ISETP.GE.U32.AND P0, PT, R163, UR4, PT ;  /* 0x00000004a3007c0c */ /* 0x004fc8000bf06070 */
[----:B---3--:R-:W-:-:S13]  /*14220*/  ISETP.GE.U32.AND.EX P0, PT, R162, UR5, PT, P0 ;  /* 0x00000005a2007c0c */ /* 0x008fda000bf06100 */
        /* <DEDUP_REMOVED lines=19> */
.L_x_472:
[----:B------:R-:W1:Y:S01]  /*14360*/  LDC.64 R20, c[0x0][0x640] ;  /* 0x00019000ff147b82 */ /* 0x000e620000000a00 */
[-CC-:B------:R-:W-:Y:S02]  /*14370*/  SHF.R.U64 R14, R8, R10.reuse, R9.reuse ;  /* 0x0000000a080e7219 */ /* 0x180fe40000001209 */
[----:B------:R-:W-:Y:S02]  /*14380*/  SHF.R.U32.HI R4, RZ, R10, R9 ;  /* 0x0000000aff047219 */ /* 0x000fe40000011609 */
[----:B------:R-:W-:-:S03]  /*14390*/  IADD3 R7, P0, RZ, -R14, RZ ;  /* 0x8000000eff077210 */ /* 0x000fc60007f1e0ff */
[----:B------:R-:W2:Y:S02]  /*143a0*/  LDC R8, c[0x0][0x618] ;  /* 0x00018600ff087b82 */ /* 0x000ea40000000800 */
[----:B------:R-:W-:Y:S02]  /*143b0*/  IMAD.X R5, RZ, RZ, ~R4, P0 ;  /* 0x000000ffff057224 */ /* 0x000fe400000e0e04 */
[----:B------:R-:W-:Y:S02]  /*143c0*/  IMAD.MOV.U32 R4, RZ, RZ, R163 ;  /* 0x000000ffff047224 */ /* 0x000fe400078e00a3 */
[-C--:B------:R-:W-:Y:S02]  /*143d0*/  IMAD R6, R5, R16.reuse, RZ ;  /* 0x0000001005067224 */ /* 0x080fe400078e02ff */
[----:B------:R-:W3:Y:S01]  /*143e0*/  LDC R18, c[0x0][0x608] ;  /* 0x00018200ff127b82 */ /* 0x000ee20000000800 */
[----:B------:R-:W-:Y:S02]  /*143f0*/  IMAD.MOV.U32 R5, RZ, RZ, R162 ;  /* 0x000000ffff057224 */ /* 0x000fe400078e00a2 */
[----:B------:R-:W-:-:S05]  /*14400*/  IMAD.WIDE.U32 R4, R7, R16, R4 ;  /* 0x0000001007047225 */ /* 0x000fca00078e0004 */
[----:B------:R-:W4:Y:S01]  /*14410*/  LDC R19, c[0x0][0x658] ;  /* 0x00019600ff137b82 */ /* 0x000f220000000800 */
[----:B------:R-:W-:Y:S01]  /*14420*/  IMAD R7, R7, R17, R6 ;  /* 0x0000001107077224 */ /* 0x000fe200078e0206 */
[----:B-1----:R-:W-:Y:S01]  /*14430*/  ISETP.NE.U32.AND P0, PT, R20, RZ, PT ;  /* 0x000000ff1400720c */ /* 0x002fe20003f05070 */
[----:B------:R-:W-:Y:S02]  /*14440*/  IMAD.MOV.U32 R6, RZ, RZ, -0x1 ;  /* 0xffffffffff067424 */ /* 0x000fe400078e00ff */
[----:B------:R-:W-:Y:S01]  /*14450*/  IMAD.IADD R5, R5, 0x1, R7 ;  /* 0x0000000105057824 */ /* 0x000fe200078e0207 */
[----:B------:R-:W-:Y:S02]  /*14460*/  ISETP.NE.AND.EX P0, PT, R21, RZ, PT, P0 ;  /* 0x000000ff1500720c */ /* 0x000fe40003f05300 */
[----:B------:R-:W1:Y:S02]  /*14470*/  LDC R17, c[0x0][0x600] ;  /* 0x00018000ff117b82 */ /* 0x000e640000000800 */
[----:B--2---:R-:W-:-:S02]  /*14480*/  SHF.R.U64 R10, R4, R8, R5 ;  /* 0x00000008040a7219 */ /* 0x004fc40000001205 */
[----:B------:R-:W-:-:S04]  /*14490*/  SHF.R.U32.HI R5, RZ, R8, R5 ;  /* 0x00000008ff057219 */ /* 0x000fc80000011605 */
[----:B------:R-:W2:Y:S01]  /*144a0*/  LDC R22, c[0x0][0x648] ;  /* 0x00019200ff167b82 */ /* 0x000ea20000000800 */
[-CC-:B---3--:R-:W-:Y:S02]  /*144b0*/  SHF.R.U64 R15, R10, R18.reuse, R5.reuse ;  /* 0x000000120a0f7219 */ /* 0x188fe40000001205 */
[----:B------:R-:W-:Y:S01]  /*144c0*/  SHF.R.U32.HI R4, RZ, R18, R5 ;  /* 0x00000012ff047219 */ /* 0x000fe20000011605 */
[----:B------:R-:W-:-:S04]  /*144d0*/  IMAD.MOV.U32 R18, RZ, RZ, 0x1 ;  /* 0x00000001ff127424 */ /* 0x000fc800078e00ff */
[----:B0-----:R-:W0:Y:S01]  /*144e0*/  LDC R23, c[0x0][0x638] ;  /* 0x00018e00ff177b82 */ /* 0x001e220000000800 */
[-CC-:B----4-:R-:W-:Y:S02]  /*144f0*/  SHF.R.U64 R16, R15, R19.reuse, R4.reuse ;  /* 0x000000130f107219 */ /* 0x190fe40000001204 */
[-C--:B------:R-:W-:Y:S02]  /*14500*/  SHF.L.U32 R6, R6, R19.reuse, RZ ;  /* 0x0000001306067219 */ /* 0x080fe400000006ff */
[----:B------:R-:W-:Y:S01]  /*14510*/  SHF.R.U32.HI R5, RZ, R19, R4 ;  /* 0x00000013ff057219 */ /* 0x000fe20000011604 */
[----:B------:R-:W-:Y:S01]  /*14520*/  IMAD.MOV.U32 R4, RZ, RZ, R16 ;  /* 0x000000ffff047224 */ /* 0x000fe200078e0010 */
[----:B------:R-:W-:Y:S01]  /*14530*/  LOP3.LUT R24, RZ, R6, RZ, 0x33, !PT ;  /* 0x00000006ff187212 */ /* 0x000fe200078e33ff */
[----:B------:R-:W3:Y:S01]  /*14540*/  LDC R25, c[0x0][0x610] ;  /* 0x00018400ff197b82 */ /* 0x000ee20000000800 */
[----:B------:R-:W-:Y:S05]  /*14550*/  @!P0 BRA `(.L_x_473) ;  /* 0x0000000000288947 */ /* 0x000fea0003800000 */
        /* <DEDUP_REMOVED lines=10> */
.L_x_473:
[----:B------:R-:W4:Y:S01]  /*14600*/  LDC R6, c[0x0][0x65c] ;  /* 0x00019700ff067b82 */ /* 0x000f220000000800 */
[----:B--2---:R-:W-:Y:S01]  /*14610*/  SHF.R.U64 R4, R4, R22, R5 ;  /* 0x0000001604047219 */ /* 0x004fe20000001205 */
[----:B-1----:R-:W-:Y:S01]  /*14620*/  VIADD R7, R17, 0xffffffff ;  /* 0xffffffff11077836 */ /* 0x002fe20000000000 */
[----:B------:R-:W-:Y:S01]  /*14630*/  SHF.L.U32 R18, R18, R19, RZ ;  /* 0x0000001312127219 */ /* 0x000fe200000006ff */
[----:B------:R-:W-:Y:S01]  /*14640*/  IMAD.MOV.U32 R9, RZ, RZ, R14 ;  /* 0x000000ffff097224 */ /* 0x000fe200078e000e */
[----:B------:R-:W-:Y:S01]  /*14650*/  LOP3.LUT R3, R15, R24, RZ, 0xc0, !PT ;  /* 0x000000180f037212 */ /* 0x000fe200078ec0ff */
[----:B------:R-:W-:Y:S01]  /*14660*/  IMAD.MOV R5, RZ, RZ, -R4 ;  /* 0x000000ffff057224 */ /* 0x000fe200078e0a04 */
[----:B------:R-:W-:-:S03]  /*14670*/  LOP3.LUT R7, R10, R7, RZ, 0xc0, !PT ;  /* 0x000000070a077212 */ /* 0x000fc600078ec0ff */
[----:B------:R-:W-:Y:S01]  /*14680*/  IMAD R3, R18, R4, R3 ;  /* 0x0000000412037224 */ /* 0x000fe200078e0203 */
[----:B----4-:R-:W-:Y:S01]  /*14690*/  ISETP.NE.AND P0, PT, R6, 0x1, PT ;  /* 0x000000010600780c */ /* 0x010fe20003f05270 */
[----:B------:R-:W-:-:S12]  /*146a0*/  IMAD.MOV.U32 R6, RZ, RZ, 0x1 ;  /* 0x00000001ff067424 */ /* 0x000fd800078e00ff */
[----:B------:R-:W-:Y:S02]  /*146b0*/  @P0 IMAD R0, R11, R12, R2 ;  /* 0x0000000c0b000224 */ /* 0x000fe400078e0202 */
[----:B0-----:R-:W-:Y:S02]  /*146c0*/  IMAD R2, R5, R23, R16 ;  /* 0x0000001705027224 */ /* 0x001fe400078e0210 */
[----:B---3--:R-:W-:Y:S02]  /*146d0*/  IMAD R0, R3, R25, R0 ;  /* 0x0000001903007224 */ /* 0x008fe400078e0200 */
[----:B------:R-:W-:-:S05]  /*146e0*/  IMAD R3, R2, R17, R7 ;  /* 0x0000001102037224 */ /* 0x000fca00078e0207 */
[----:B------:R-:W-:Y:S02]  /*146f0*/  SEL R5, R3, R0, !P0 ;  /* 0x0000000003057207 */ /* 0x000fe40004000000 */
[----:B------:R-:W-:-:S07]  /*14700*/  SEL R4, R0, R3, !P0 ;  /* 0x0000000300047207 */ /* 0x000fce0004000000 */
.L_x_471:
[----:B------:R-:W-:-:S08]  /*14710*/  NOP ;  /* 0x0000000000007918 */ /* 0x000fd00000000000 */
[----:B0-----:R-:W0:-:S00]  /*14720*/  USETMAXREG.DEALLOC.CTAPOOL 0x18 ;  /* 0x00000018000079c8 */ /* 0x001e0000080e0500 */
[----:B------:R-:W-:-:S13]  /*14730*/  ISETP.NE.AND P0, PT, RZ, UR8, PT ;  /* 0x00000008ff007c0c */ /* 0x000fda000bf05270 */
[----:B------:R-:W-:Y:S05]  /*14740*/  @P0 EXIT ;  /* 0x000000000000094d */ /* 0x000fea0003800000 */
[----:B0-----:R-:W-:Y:S01]  /*14750*/  LOP3.LUT P0, RZ, R6, 0xff, RZ, 0xc0, !PT ;  /* 0x000000ff06ff7812 */ /* 0x001fe2000780c0ff */
[----:B------:R-:W-:Y:S02]  /*14760*/  IMAD.MOV.U32 R0, RZ, RZ, 0x1 ;  /* 0x00000001ff007424 */ /* 0x000fe400078e00ff */
[----:B------:R-:W-:-:S10]  /*14770*/  IMAD.MOV.U32 R6, RZ, RZ, RZ ;  /* 0x000000ffff067224 */ /* 0x000fd400078e00ff */
[----:B------:R-:W-:Y:S05]  /*14780*/  @!P0 BRA `(.L_x_474) ;  /* 0x0000000c00648947 */ /* 0x000fea0003800000 */
[----:B------:R-:W0:Y:S01]  /*14790*/  S2R R10, SR_CgaCtaId ;  /* 0x00000000000a7919 */ /* 0x000e220000008800 */
[----:B------:R-:W-:Y:S01]  /*147a0*/  ULDC UR4, c[0x0][0x28c] ;  /* 0x0000a30000047ab9 */ /* 0x000fe20000000800 */
[----:B------:R-:W-:Y:S01]  /*147b0*/  ULDC UR5, c[0x0][0x600] ;  /* 0x0001800000057ab9 */ /* 0x000fe20000000800 */
[----:B------:R-:W-:Y:S01]  /*147c0*/  UIADD3 UR9, UR4, 0x1f, URZ ;  /* 0x0000001f04097890 */ /* 0x000fe2000fffe03f */
[----:B------:R-:W-:Y:S01]  /*147d0*/  BSSY B0, `(.L_x_474) ;  /* 0x00000d4000007945 */ /* 0x000fe20003800000 */
[----:B------:R-:W-:Y:S01]  /*147e0*/  ULDC UR7, c[0x0][0x658] ;  /* 0x0001960000077ab9 */ /* 0x000fe20000000800 */
[----:B------:R-:W-:Y:S01]  /*147f0*/  UMOV UR10, 0x1 ;  /* 0x00000001000a7882 */ /* 0x000fe20000000000 */
[----:B------:R-:W-:Y:S01]  /*14800*/  UIADD3 UR4, UR5, -0x1, URZ ;  /* 0xffffffff05047890 */ /* 0x000fe2000fffe03f */
[----:B------:R-:W-:Y:S01]  /*14810*/  IMAD.MOV.U32 R8, RZ, RZ, 0x1 ;  /* 0x00000001ff087424 */ /* 0x000fe200078e00ff */
[----:B------:R-:W-:Y:S01]  /*14820*/  UMOV UR8, 0xffffffff ;  /* 0xffffffff00087882 */ /* 0x000fe20000000000 */
[----:B------:R-:W-:Y:S01]  /*14830*/  USHF.L.U32 UR5, UR10, UR7, URZ ;  /* 0x000000070a057299 */ /* 0x000fe2000800063f */
[----:B------:R-:W-:Y:S01]  /*14840*/  IMAD.MOV.U32 R0, RZ, RZ, 0x1 ;  /* 0x00000001ff007424 */ /* 0x000fe200078e00ff */
[----:B------:R-:W-:Y:S01]  /*14850*/  USHF.R.S32.HI UR10, URZ, 0x1f, UR9 ;  /* 0x0000001f3f0a7899 */ /* 0x000fe20008011409 */
[----:B------:R-:W-:Y:S01]  /*14860*/  IMAD.MOV.U32 R6, RZ, RZ, RZ ;  /* 0x000000ffff067224 */ /* 0x000fe200078e00ff */
[----:B------:R-:W-:Y:S01]  /*14870*/  ULDC UR6, c[0x0][0xc] ;  /* 0x0000030000067ab9 */ /* 0x000fe20000000800 */
[----:B------:R-:W-:-:S02]  /*14880*/  USHF.L.U32 UR11, UR8, UR7, URZ ;  /* 0x00000007080b7299 */ /* 0x000fc4000800063f */
[----:B------:R-:W-:Y:S01]  /*14890*/  ULEA.HI UR10, UR10, UR9, URZ, 0x5 ;  /* 0x000000090a0a7291 */ /* 0x000fe2000f8f283f */
[----:B------:R-:W-:Y:S01]  /*148a0*/  ULDC UR7, c[0x0][0x10] ;  /* 0x0000040000077ab9 */ /* 0x000fe20000000800 */
[----:B------:R-:W-:Y:S01]  /*148b0*/  ULDC UR8, c[0x0][0x14] ;  /* 0x0000050000087ab9 */ /* 0x000fe20000000800 */
[----:B------:R-:W-:Y:S02]  /*148c0*/  UIMAD.WIDE.U32 UR6, UR6, UR7, URZ ;  /* 0x00000007060672a5 */ /* 0x000fe4000f8e003f */
[----:B------:R-:W-:Y:S02]  /*148d0*/  USHF.R.S32.HI UR18, URZ, 0x5, UR10 ;  /* 0x000000053f127899 */ /* 0x000fe4000801140a */
[----:B------:R-:W-:Y:S02]  /*148e0*/  UIMAD.WIDE.U32 UR22, UR6, UR8, URZ ;  /* 0x00000008061672a5 */ /* 0x000fe4000f8e003f */
[----:B------:R-:W-:Y:S02]  /*148f0*/  UIMAD UR13, UR7, UR8, URZ ;  /* 0x00000008070d72a4 */ /* 0x000fe4000f8e023f */
[----:B------:R-:W-:-:S02]  /*14900*/  ULOP3.LUT UR21, UR38, 0x2, URZ, 0xfc, !UPT ;  /* 0x0000000226157892 */ /* 0x000fc4000f8efc3f */
[----:B------:R-:W-:Y:S01]  /*14910*/  ULOP3.LUT UR19, URZ, UR11, URZ, 0x33, !UPT ;  /* 0x0000000b3f137292 */ /* 0x000fe2000f8e333f */
[----:B0-----:R-:W-:Y:S01]  /*14920*/  LOP3.LUT R10, R10, 0x1, RZ, 0xc0, !PT ;  /* 0x000000010a0a7812 */ /* 0x001fe200078ec0ff */
[----:B------:R-:W-:Y:S02]  /*14930*/  UIADD3 UR13, UR23, UR13, URZ ;  /* 0x0000000d170d7290 */ /* 0x000fe4000fffe03f */
[----:B------:R-:W-:Y:S01]  /*14940*/  UIADD3 UR26, UR18, 0x1, URZ ;  /* 0x00000001121a7890 */ /* 0x000fe2000fffe03f */
[----:B------:R-:W-:-:S11]  /*14950*/  ULDC.64 UR24, c[0x0][0x198] ;  /* 0x0000660000187ab9 */ /* 0x000fd60000000a00 */
.L_x_485:
[----:B------:R-:W-:-:S03]  /*14960*/  UMOV UR6, 0xffffffff ;  /* 0xffffffff00067882 */ /* 0x000fc60000000000 */
[----:B------:R-:W-:Y:S05]  /*14970*/  BRA.DIV UR6, `(.L_x_475) ;  /* 0x0000000e06fc7947 */ /* 0x000fea000b800000 */
[----:B------:R-:W-:-:S13]  /*14980*/  ELECT P6, URZ, PT ;  /* 0x00000000003f782f */ /* 0x000fda00038c0000 */
.L_x_497:
[----:B------:R-:W0:Y:S01]  /*14990*/  LDC R2, c[0x0][0x28c] ;  /* 0x0000a300ff027b82 */ /* 0x000e220000000800 */
[----:B------:R-:W-:Y:S01]  /*149a0*/  BSSY B1, `(.L_x_476) ;  /* 0x000003c000017945 */ /* 0x000fe20003800000 */
[----:B0-----:R-:W-:-:S13]  /*149b0*/  ISETP.LT.OR P6, PT, R2, 0x1, !P6 ;  /* 0x000000010200780c */ /* 0x001fda00077c1670 */
[----:B------:R-:W-:Y:S05]  /*149c0*/  @P6 BRA `(.L_x_477) ;  /* 0x0000000000e46947 */ /* 0x000fea0003800000 */
[----:B------:R-:W-:Y:S02]  /*149d0*/  IMAD R5, R5, 0x2, R10 ;  /* 0x0000000205057824 */ /* 0x000fe400078e020a */
[----:B------:R-:W-:Y:S02]  /*149e0*/  IMAD.SHL.U32 R2, R4, 0x200, RZ ;  /* 0x0000020004027824 */ /* 0x000fe400078e00ff */
[----:B------:R-:W-:Y:S02]  /*149f0*/  IMAD R4, R5, 0x38, RZ ;  /* 0x0000003805047824 */ /* 0x000fe400078e02ff */
[----:B------:R-:W-:Y:S02]  /*14a00*/  IMAD.MOV.U32 R14, RZ, RZ, RZ ;  /* 0x000000ffff0e7224 */ /* 0x000fe400078e00ff */
[----:B------:R-:W-:Y:S02]  /*14a10*/  IMAD.U32 R13, RZ, RZ, UR26 ;  /* 0x0000001aff0d7e24 */ /* 0x000fe4000f8e00ff */
[----:B------:R-:W-:-:S02]  /*14a20*/  IMAD.MOV.U32 R3, RZ, RZ, R0 ;  /* 0x000000ffff037224 */ /* 0x000fc400078e0000 */
[----:B------:R-:W-:-:S07]  /*14a30*/  IMAD.MOV.U32 R5, RZ, RZ, R6 ;  /* 0x000000ffff057224 */ /* 0x000fce00078e0006 */
.L_x_480:
[----:B0-----:R-:W0:Y:S01]  /*14a40*/  S2R R7, SR_CgaCtaId ;  /* 0x0000000000077919 */ /* 0x001e220000008800 */
[----:B------:R-:W-:Y:S02]  /*14a50*/  MOV R12, 0x400 ;  /* 0x00000400000c7802 */ /* 0x000fe40000000f00 */
[----:B------:R-:W-:Y:S01]  /*14a60*/  SHF.L.U32 R16, R3, 0x1f, RZ ;  /* 0x0000001f03107819 */ /* 0x000fe200000006ff */
[----:B------:R-:W1:Y:S01]  /*14a70*/  S2R R11, SR_TID.X ;  /* 0x00000000000b7919 */ /* 0x000e620000002100 */
[----:B0-----:R-:W-:Y:S02]  /*14a80*/  LEA R12, R7, R12, 0x18 ;  /* 0x0000000c070c7211 */ /* 0x001fe400078ec0ff */
[----:B-1----:R-:W-:-:S03]  /*14a90*/  LOP3.LUT P1, RZ, R11, 0x7f, RZ, 0xc0, !PT ;  /* 0x0000007f0bff7812 */ /* 0x002fc6000782c0ff */
[----:B------:R-:W-:-:S04]  /*14aa0*/  IMAD R7, R5, 0x8, R12 ;  /* 0x0000000805077824 */ /* 0x000fc800078e020c */
[----:B------:R-:W0:Y:S06]  /*14ab0*/  SYNCS.PHASECHK.TRANS64.TRYWAIT P0, [R7+URZ+0x28], R16 ;  /* 0x00002810070075a7 */ /* 0x000e2c000800017f */
[----:B------:R-:W1:Y:S01]  /*14ac0*/  @!P1 LDC R18, c[0x0][0x500] ;  /* 0x00014000ff129b82 */ /* 0x000e620000000800 */
[----:B0-----:R-:W-:Y:S05]  /*14ad0*/  @!P0 BRA `(.L_x_478) ;  /* 0x0000000c00c48947 */ /* 0x001fea0003800000 */
.L_x_498:
[----:B------:R-:W-:Y:S01]  /*14ae0*/  UPRMT UR6, UR21, 0x9910, URZ ;  /* 0x0000991015067896 */ /* 0x000fe2000800003f */
[----:B-1----:R1:W-:Y:S03]  /*14af0*/  @!P1 SYNCS.ARRIVE.TRANS64 RZ, [R7+URZ], R18 ;  /* 0x0000001207ff99a7 */ /* 0x0023e6000800003f */
[----:B------:R-:W-:-:S06]  /*14b00*/  UISETP.NE.AND UP0, UPT, UR6, 0x2, UPT ;  /* 0x000000020600788c */ /* 0x000fcc000bf05270 */
[----:B------:R-:W-:-:S13]  /*14b10*/  PLOP3.LUT P0, PT, PT, PT, UP0, 0x80, 0x0 ;  /* 0x000000000000781c */ /* 0x000fda0003f0f008 */
[----:B-1----:R-:W-:Y:S05]  /*14b20*/  @P0 BRA `(.L_x_479) ;  /* 0x0000000000040947 */ /* 0x002fea0003800000 */
[----:B------:R-:W-:Y:S01]  /*14b30*/  BPT.TRAP 0x1 ;  /* 0x000000040000795c */ /* 0x000fe20000300000 */
.L_x_479:
[----:B------:R-:W-:Y:S01]  /*14b40*/  IMAD R11, R5, 0x2, R10 ;  /* 0x00000002050b7824 */ /* 0x000fe200078e020a */
[----:B------:R-:W-:Y:S01]  /*14b50*/  R2UR UR9, R7 ;  /* 0x00000000070972ca */ /* 0x000fe200000e0000 */
[--C-:B------:R-:W-:Y:S01]  /*14b60*/  IMAD R15, R5, 0x8000, R12.reuse ;  /* 0x00008000050f7824 */ /* 0x100fe200078e020c */
[----:B------:R-:W-:Y:S01]  /*14b70*/  UIADD3 UR6, UP0, UR24, 0xf0, URZ ;  /* 0x000000f018067890 */ /* 0x000fe2000ff1e03f */
[----:B------:R-:W-:Y:S01]  /*14b80*/  IMAD R11, R11, 0x700, RZ ;  /* 0x000007000b0b7824 */ /* 0x000fe200078e02ff */
[----:B------:R-:W-:Y:S01]  /*14b90*/  R2UR UR11, R2 ;  /* 0x00000000020b72ca */ /* 0x000fe200000e0000 */
[----:B------:R-:W-:Y:S01]  /*14ba0*/  VIADD R13, R13, 0xffffffff ;  /* 0xffffffff0d0d7836 */ /* 0x000fe20000000000 */
[----:B------:R-:W-:Y:S01]  /*14bb0*/  R2UR UR7, R15 ;  /* 0x000000000f0772ca */ /* 0x000fe200000e0000 */
[----:B------:R-:W-:Y:S01]  /*14bc0*/  IMAD R11, R11, 0x2, R12 ;  /* 0x000000020b0b7824 */ /* 0x000fe200078e020c */
[----:B------:R-:W-:Y:S01]  /*14bd0*/  R2UR UR10, R14 ;  /* 0x000000000e0a72ca */ /* 0x000fe200000e0000 */
[----:B------:R-:W-:Y:S01]  /*14be0*/  UIADD3 UR28, UP1, UR24, 0x1f0, URZ ;  /* 0x000001f0181c7890 */ /* 0x000fe2000ff3e03f */
[----:B------:R-:W-:Y:S01]  /*14bf0*/  R2UR UR12, R9 ;  /* 0x00000000090c72ca */ /* 0x000fe200000e0000 */
[----:B------:R-:W-:Y:S01]  /*14c00*/  VIADD R5, R5, 0x1 ;  /* 0x0000000105057836 */ /* 0x000fe20000000000 */
[----:B------:R-:W-:Y:S01]  /*14c10*/  R2UR UR8, R11 ;  /* 0x000000000b0872ca */ /* 0x000fe200000e0000 */
[----:B------:R-:W-:Y:S01]  /*14c20*/  UIADD3.X UR29, URZ, UR25, URZ, UP1, !UPT ;  /* 0x000000193f1d7290 */ /* 0x000fe20008ffe43f */
[----:B------:R-:W-:Y:S01]  /*14c30*/  R2UR UR20, R4 ;  /* 0x00000000041472ca */ /* 0x000fe200000e0000 */
[----:B------:R-:W-:Y:S01]  /*14c40*/  UMOV UR14, 0x0 ;  /* 0x00000000000e7882 */ /* 0x000fe20000000000 */
[----:B------:R-:W-:Y:S01]  /*14c50*/  ISETP.GT.AND P1, PT, R13, 0x1, PT ;  /* 0x000000010d00780c */ /* 0x000fe20003f24270 */
[----:B------:R-:W-:Y:S01]  /*14c60*/  UMOV UR15, 0x10000000 ;  /* 0x10000000000f7882 */ /* 0x000fe20000000000 */
[C---:B------:R-:W-:Y:S01]  /*14c70*/  ISETP.NE.AND P0, PT, R5.reuse, 0x5, PT ;  /* 0x000000050500780c */ /* 0x040fe20003f05270 */
[----:B------:R-:W-:Y:S01]  /*14c80*/  UIADD3 UR16, UR7, 0x100, URZ ;  /* 0x0000010007107890 */ /* 0x000fe2000fffe03f */
[----:B------:R-:W-:Y:S01]  /*14c90*/  VIADD R14, R14, 0x20 ;  /* 0x000000200e0e7836 */ /* 0x000fe20000000000 */
[----:B------:R-:W-:Y:S01]  /*14ca0*/  UIADD3.X UR7, URZ, UR25, URZ, UP0, !UPT ;  /* 0x000000193f077290 */ /* 0x000fe200087fe43f */
[----:B------:R-:W-:Y:S01]  /*14cb0*/  SEL R12, RZ, 0x1, P0 ;  /* 0x00000001ff0c7807 */ /* 0x000fe20000000000 */
[----:B------:R-:W-:Y:S01]  /*14cc0*/  UMOV UR27, 0x30000 ;  /* 0x00030000001b7882 */ /* 0x000fe20000000000 */
[----:B------:R-:W-:Y:S01]  /*14cd0*/  SEL R5, R5, RZ, P0 ;  /* 0x000000ff05057207 */ /* 0x000fe20000000000 */
[----:B------:R-:W-:Y:S01]  /*14ce0*/  UIADD3 UR17, UR8, 0x28100, URZ ;  /* 0x0002810008117890 */ /* 0x000fe2000fffe03f */
[----:B------:R-:W-:-:S02]  /*14cf0*/  LOP3.LUT R3, R3, R12, RZ, 0x3c, !PT ;  /* 0x0000000c03037212 */ /* 0x000fc400078e3cff */
[----:B------:R-:W-:Y:S02]  /*14d00*/  UMOV UR8, UR16 ;  /* 0x0000001000087c82 */ /* 0x000fe40008000000 */
[----:B------:R1:W-:Y:S02]  /*14d10*/  UTMALDG.3D [UR8], [UR6], desc[UR14] ;  /* 0x00000e08060075b4 */ /* 0x0003e40008011000 */
[----:B-1----:R-:W-:Y:S01]  /*14d20*/  UMOV UR8, UR17 ;  /* 0x0000001100087c82 */ /* 0x002fe20008000000 */
[----:B------:R-:W-:Y:S02]  /*14d30*/  UMOV UR11, UR20 ;  /* 0x00000014000b7c82 */ /* 0x000fe40008000000 */
[----:B------:R1:W-:Y:S02]  /*14d40*/  UTMALDG.3D.MULTICAST [UR8], [UR28], UR27, desc[UR14] ;  /* 0x00000e081c0073b4 */ /* 0x0003e4000801181b */
[----:B-1----:R-:W-:Y:S05]  /*14d50*/  @P1 BRA `(.L_x_480) ;  /* 0xfffffffc00381947 */ /* 0x002fea000383ffff */
.L_x_477:
[----:B------:R-:W-:Y:S05]  /*14d60*/  BSYNC B1 ;  /* 0x0000000000017941 */ /* 0x000fea0003800000 */
.L_x_476:
[----:B0-----:R-:W2:Y:S01]  /*14d70*/  LDL.LU R16, [R1+0x6c] ;  /* 0x00006c0001107983 */ /* 0x001ea20000300800 */
[----:B------:R-:W-:Y:S01]  /*14d80*/  LOP3.LUT P0, RZ, R8, 0xff, RZ, 0xc0, !PT ;  /* 0x000000ff08ff7812 */ /* 0x000fe2000780c0ff */
[----:B------:R-:W-:Y:S01]  /*14d90*/  VIADD R6, R6, UR18 ;  /* 0x0000001206067c36 */ /* 0x000fe20008000000 */
[----:B------:R-:W-:Y:S01]  /*14da0*/  ULDC.64 UR6, c[0x0][0x650] ;  /* 0x0001940000067ab9 */ /* 0x000fe20000000a00 */
[----:B------:R-:W3:Y:S01]  /*14db0*/  LDL.LU R15, [R1+0x80] ;  /* 0x00008000010f7983 */ /* 0x000ee20000300800 */
[----:B------:R-:W-:Y:S01]  /*14dc0*/  UISETP.GE.U32.AND UP0, UPT, UR18, 0x5, UPT ;  /* 0x000000051200788c */ /* 0x000fe2000bf06070 */
[----:B------:R-:W-:Y:S01]  /*14dd0*/  BSSY B1, `(.L_x_481) ;  /* 0x0000071000017945 */ /* 0x000fe20003800000 */
[----:B------:R-:W-:Y:S01]  /*14de0*/  IMAD.MOV.U32 R4, RZ, RZ, -0x1 ;  /* 0xffffffffff047424 */ /* 0x000fe200078e00ff */
[----:B------:R-:W-:Y:S01]  /*14df0*/  PRMT R8, RZ, 0x7610, R8 ;  /* 0x00007610ff087816 */ /* 0x000fe20000000008 */
[----:B------:R-:W-:Y:S02]  /*14e00*/  IMAD.MOV.U32 R9, RZ, RZ, -0x1 ;  /* 0xffffffffff097424 */ /* 0x000fe400078e00ff */
[----:B------:R-:W-:-:S03]  /*14e10*/  PLOP3.LUT P1, PT, PT, PT, UP0, 0x80, 0x0 ;  /* 0x000000000000781c */ /* 0x000fc60003f2f008 */
[----:B------:R-:W0:Y:S01]  /*14e20*/  @P0 S2R R3, SR_CgaCtaId ;  /* 0x0000000000030919 */ /* 0x000e220000008800 */
[----:B------:R-:W-:-:S04]  /*14e30*/  @P0 MOV R2, 0x400 ;  /* 0x0000040000020802 */ /* 0x000fc80000000f00 */
[----:B0-----:R-:W-:-:S04]  /*14e40*/  @P0 LEA R2, R3, R2, 0x18 ;  /* 0x0000000203020211 */ /* 0x001fc800078ec0ff */
[----:B------:R0:W-:Y:S01]  /*14e50*/  @P0 SYNCS.ARRIVE.TRANS64.A1T0 RZ, [R2+URZ+0x68], RZ ;  /* 0x000068ff02ff09a7 */ /* 0x0001e2000810003f */
[----:B------:R-:W-:Y:S01]  /*14e60*/  ISETP.GT.U32.AND P0, PT, R6, 0x4, PT ;  /* 0x000000040600780c */ /* 0x000fe20003f04070 */
[----:B0-----:R-:W-:-:S05]  /*14e70*/  IMAD.U32 R2, RZ, RZ, UR18 ;  /* 0x00000012ff027e24 */ /* 0x001fca000f8e00ff */
[----:B------:R-:W-:Y:S01]  /*14e80*/  ISETP.LT.U32.AND P0, PT, R2, 0x5, P0 ;  /* 0x000000050200780c */ /* 0x000fe20000701070 */
[----:B------:R-:W-:-:S05]  /*14e90*/  IMAD.WIDE.U32 R2, R6, -0x33333333, RZ ;  /* 0xcccccccd06027825 */ /* 0x000fca00078e00ff */
[----:B------:R-:W-:Y:S02]  /*14ea0*/  SHF.R.U32.HI R5, RZ, 0x2, R3 ;  /* 0x00000002ff057819 */ /* 0x000fe40000011603 */
[----:B------:R-:W-:Y:S02]  /*14eb0*/  SEL R3, RZ, 0x1, !P0 ;  /* 0x00000001ff037807 */ /* 0x000fe40004000000 */
[----:B------:R-:W-:Y:S01]  /*14ec0*/  PRMT R2, RZ, 0x7610, R2 ;  /* 0x00007610ff027816 */ /* 0x000fe20000000002 */
[----:B------:R-:W-:Y:S01]  /*14ed0*/  IMAD R6, R5, -0x5, R6 ;  /* 0xfffffffb05067824 */ /* 0x000fe200078e0206 */
[----:B------:R-:W-:-:S04]  /*14ee0*/  LOP3.LUT R0, R0, R3, RZ, 0x3c, !PT ;  /* 0x0000000300007212 */ /* 0x000fc800078e3cff */
[----:B------:R-:W-:Y:S01]  /*14ef0*/  @P1 LOP3.LUT R0, R0, 0x1, R5, 0x78, !PT ;  /* 0x0000000100001812 */ /* 0x000fe200078e7805 */
[----:B------:R-:W-:Y:S01]  /*14f00*/  IMAD.MOV.U32 R5, RZ, RZ, -0x1 ;  /* 0xffffffffff057424 */ /* 0x000fe200078e00ff */
[----:B---3--:R-:W-:-:S04]  /*14f10*/  IADD3 R15, P0, R15, UR22, RZ ;  /* 0x000000160f0f7c10 */ /* 0x008fc8000ff1e0ff */
[----:B--2---:R-:W-:Y:S01]  /*14f20*/  IADD3.X R16, R16, UR13, RZ, P0, !PT ;  /* 0x0000000d10107c10 */ /* 0x004fe200087fe4ff */
[----:B------:R0:W-:Y:S01]  /*14f30*/  STL [R1+0x80], R15 ;  /* 0x0000800f01007387 */ /* 0x0001e20000100800 */
[----:B------:R-:W-:-:S03]  /*14f40*/  ISETP.GE.U32.AND P0, PT, R15, UR6, PT ;  /* 0x000000060f007c0c */ /* 0x000fc6000bf06070 */
[----:B------:R0:W-:Y:S01]  /*14f50*/  STL [R1+0x6c], R16 ;  /* 0x00006c1001007387 */ /* 0x0001e20000100800 */
[----:B------:R-:W-:-:S13]  /*14f60*/  ISETP.GE.U32.AND.EX P0, PT, R16, UR7, PT, P0 ;  /* 0x0000000710007c0c */ /* 0x000fda000bf06100 */
[----:B0-----:R-:W-:Y:S05]  /*14f70*/  @P0 BRA `(.L_x_482) ;  /* 0x0000000400580947 */ /* 0x001fea0003800000 */
[----:B------:R-:W0:Y:S01]  /*14f80*/  S2R R7, SR_CTAID.X ;  /* 0x0000000000077919 */ /* 0x000e220000002500 */
[----:B------:R-:W1:Y:S01]  /*14f90*/  LDC R11, c[0x0][0x65c] ;  /* 0x00019700ff0b7b82 */ /* 0x000e620000000800 */
[----:B------:R-:W-:Y:S01]  /*14fa0*/  ULDC UR6, c[0x0][0x150] ;  /* 0x0000540000067ab9 */ /* 0x000fe20000000800 */
[----:B------:R-:W-:Y:S01]  /*14fb0*/  ULDC UR9, c[0x0][0x630] ;  /* 0x00018c0000097ab9 */ /* 0x000fe20000000800 */
[----:B------:R-:W2:Y:S05]  /*14fc0*/  S2R R5, SR_CTAID.Y ;  /* 0x0000000000057919 */ /* 0x000eaa0000002600 */
[----:B------:R-:W3:Y:S08]  /*14fd0*/  LDC R4, c[0x0][0x144] ;  /* 0x00005100ff047b82 */ /* 0x000ef00000000800 */
[----:B------:R-:W4:Y:S01]  /*14fe0*/  LDC R12, c[0x0][0x148] ;  /* 0x00005200ff0c7b82 */ /* 0x000f220000000800 */
[----:B-1----:R-:W-:-:S02]  /*14ff0*/  ISETP.NE.AND P2, PT, R11, 0x1, PT ;  /* 0x000000010b00780c */ /* 0x002fc40003f45270 */
[----:B0-----:R-:W-:Y:S02]  /*15000*/  I2FP.F32.U32 R2, R7 ;  /* 0x0000000700027245 */ /* 0x001fe40000201000 */
[----:B--2---:R-:W-:-:S03]  /*15010*/  I2FP.F32.U32 R3, R5 ;  /* 0x0000000500037245 */ /* 0x004fc60000201000 */
[----:B------:R-:W-:Y:S01]  /*15020*/  FMUL R2, R2, UR6 ;  /* 0x0000000602027c20 */ /* 0x000fe20008400000 */
[----:B------:R-:W-:Y:S02]  /*15030*/  ULDC UR6, c[0x0][0x154] ;  /* 0x0000550000067ab9 */ /* 0x000fe40000000800 */
[----:B------:R-:W-:Y:S01]  /*15040*/  FMUL R9, R3, UR6 ;  /* 0x0000000603097c20 */ /* 0x000fe20008400000 */
[----:B------:R-:W-:Y:S02]  /*15050*/  ULDC.64 UR6, c[0x0][0x628] ;  /* 0x00018a0000067ab9 */ /* 0x000fe40000000a00 */
[----:B------:R-:W0:Y:S01]  /*15060*/  F2I.U32.TRUNC.NTZ R2, R2 ;  /* 0x0000000200027305 */ /* 0x000e22000020f000 */
[----:B------:R-:W-:-:S04]  /*15070*/  ISETP.NE.U32.AND P0, PT, RZ, UR6, PT ;  /* 0x00000006ff007c0c */ /* 0x000fc8000bf05070 */
[----:B------:R-:W-:-:S03]  /*15080*/  ISETP.NE.AND.EX P0, PT, RZ, UR7, PT, P0 ;  /* 0x00000007ff007c0c */ /* 0x000fc6000bf05300 */
[----:B------:R-:W1:Y:S01]  /*15090*/  F2I.U32.TRUNC.NTZ R9, R9 ;  /* 0x0000000900097305 */ /* 0x000e62000020f000 */
[----:B0-----:R-:W-:Y:S02]  /*150a0*/  IMAD.MOV R3, RZ, RZ, -R2 ;  /* 0x000000ffff037224 */ /* 0x001fe400078e0a02 */
[----:B------:R-:W-:Y:S02]  /*150b0*/  IMAD.MOV.U32 R2, RZ, RZ, R15 ;  /* 0x000000ffff027224 */ /* 0x000fe400078e000f */
[----:B---3--:R-:W-:Y:S02]  /*150c0*/  IMAD R7, R4, R3, R7 ;  /* 0x0000000304077224 */ /* 0x008fe400078e0207 */
[----:B-1----:R-:W-:-:S04]  /*150d0*/  IMAD.MOV R3, RZ, RZ, -R9 ;  /* 0x000000ffff037224 */ /* 0x002fc800078e0a09 */
[----:B----4-:R-:W-:Y:S02]  /*150e0*/  @P2 IMAD R7, R12, R3, R5 ;  /* 0x000000030c072224 */ /* 0x010fe400078e0205 */
[----:B------:R-:W-:Y:S01]  /*150f0*/  IMAD.MOV.U32 R3, RZ, RZ, R16 ;  /* 0x000000ffff037224 */ /* 0x000fe200078e0010 */
[----:B------:R-:W-:Y:S06]  /*15100*/  @!P0 BRA `(.L_x_483) ;  /* 0x0000000000288947 */ /* 0x000fec0003800000 */
[----:B------:R-:W-:Y:S02]  /*15110*/  ULDC UR8, c[0x0][0x634] ;  /* 0x00018d0000087ab9 */ /* 0x000fe40000000800 */
[----:B------:R-:W-:-:S05]  /*15120*/  IADD3 R3, P0, R15, UR8, RZ ;  /* 0x000000080f037c10 */ /* 0x000fca000ff1e0ff */
[----:B------:R-:W-:-:S04]  /*15130*/  IMAD.X R9, RZ, RZ, R16, P0 ;  /* 0x000000ffff097224 */ /* 0x000fc800000e0610 */
[----:B------:R-:W-:-:S04]  /*15140*/  IMAD.WIDE.U32 R4, R9, UR6, RZ ;  /* 0x0000000609047c25 */ /* 0x000fc8000f8e00ff */
[----:B------:R-:W-:-:S04]  /*15150*/  IMAD.WIDE.U32 R4, P0, R3, UR7, R4 ;  /* 0x0000000703047c25 */ /* 0x000fc8000f800004 */
[----:B------:R-:W-:-:S04]  /*15160*/  IMAD.WIDE.U32 R2, R3, UR6, RZ ;  /* 0x0000000603027c25 */ /* 0x000fc8000f8e00ff */
[----:B------:R-:W-:Y:S01]  /*15170*/  IMAD.MOV.U32 R2, RZ, RZ, R5 ;  /* 0x000000ffff027224 */ /* 0x000fe200078e0005 */
[----:B------:R-:W-:Y:S01]  /*15180*/  IADD3 RZ, P1, R3, R4, RZ ;  /* 0x0000000403ff7210 */ /* 0x000fe20007f3e0ff */
[----:B------:R-:W-:-:S04]  /*15190*/  IMAD.X R3, RZ, RZ, RZ, P0 ;  /* 0x000000ffff037224 */ /* 0x000fc800000e06ff */
[----:B------:R-:W-:-:S08]  /*151a0*/  IMAD.WIDE.U32.X R2, R9, UR7, R2, P1 ;  /* 0x0000000709027c25 */ /* 0x000fd000088e0402 */
.L_x_483:
[--C-:B------:R-:W-:Y:S01]  /*151b0*/  SHF.R.U64 R9, R2, UR9, R3.reuse ;  /* 0x0000000902097c19 */ /* 0x100fe20008001203 */
[----:B------:R-:W-:Y:S01]  /*151c0*/  ULDC.64 UR6, c[0x0][0x620] ;  /* 0x0001880000067ab9 */ /* 0x000fe20000000a00 */
[----:B------:R-:W-:Y:S01]  /*151d0*/  SHF.R.U32.HI R2, RZ, UR9, R3 ;  /* 0x00000009ff027c19 */ /* 0x000fe20008011603 */
[----:B------:R-:W-:Y:S01]  /*151e0*/  IMAD.MOV.U32 R3, RZ, RZ, R16 ;  /* 0x000000ffff037224 */ /* 0x000fe200078e0010 */
[----:B------:R-:W-:Y:S01]  /*151f0*/  IADD3 R11, P0, RZ, -R9, RZ ;  /* 0x80000009ff0b7210 */ /* 0x000fe20007f1e0ff */
[----:B------:R-:W-:-:S04]  /*15200*/  ULDC.64 UR8, c[0x0][0x640] ;  /* 0x0001900000087ab9 */ /* 0x000fc80000000a00 */
[----:B------:R-:W-:Y:S01]  /*15210*/  IMAD.X R2, RZ, RZ, ~R2, P0 ;  /* 0x000000ffff027224 */ /* 0x000fe200000e0e02 */
[----:B------:R-:W-:-:S03]  /*15220*/  ISETP.NE.U32.AND P0, PT, RZ, UR8, PT ;  /* 0x00000008ff007c0c */ /* 0x000fc6000bf05070 */
[----:B------:R-:W-:Y:S01]  /*15230*/  IMAD R2, R2, UR6, RZ ;  /* 0x0000000602027c24 */ /* 0x000fe2000f8e02ff */
[----:B------:R-:W-:-:S03]  /*15240*/  ISETP.NE.AND.EX P0, PT, RZ, UR9, PT, P0 ;  /* 0x00000009ff007c0c */ /* 0x000fc6000bf05300 */
[----:B------:R-:W-:Y:S02]  /*15250*/  IMAD R5, R11, UR7, R2 ;  /* 0x000000070b057c24 */ /* 0x000fe4000f8e0202 */
[----:B------:R-:W-:-:S04]  /*15260*/  IMAD.MOV.U32 R2, RZ, RZ, R15 ;  /* 0x000000ffff027224 */ /* 0x000fc800078e000f */
[----:B------:R-:W-:Y:S01]  /*15270*/  IMAD.WIDE.U32 R2, R11, UR6, R2 ;  /* 0x000000060b027c25 */ /* 0x000fe2000f8e0002 */
[----:B------:R-:W-:-:S03]  /*15280*/  ULDC UR6, c[0x0][0x618] ;  /* 0x0001860000067ab9 */ /* 0x000fc60000000800 */
[----:B------:R-:W-:-:S05]  /*15290*/  IMAD.IADD R3, R3, 0x1, R5 ;  /* 0x0000000103037824 */ /* 0x000fca00078e0205 */
[--C-:B------:R-:W-:Y:S02]  /*152a0*/  SHF.R.U64 R11, R2, UR6, R3.reuse ;  /* 0x00000006020b7c19 */ /* 0x100fe40008001203 */
[----:B------:R-:W-:Y:S01]  /*152b0*/  SHF.R.U32.HI R2, RZ, UR6, R3 ;  /* 0x00000006ff027c19 */ /* 0x000fe20008011603 */
[----:B------:R-:W-:-:S03]  /*152c0*/  ULDC UR6, c[0x0][0x608] ;  /* 0x0001820000067ab9 */ /* 0x000fc60000000800 */
[--C-:B------:R-:W-:Y:S02]  /*152d0*/  SHF.R.U64 R12, R11, UR6, R2.reuse ;  /* 0x000000060b0c7c19 */ /* 0x100fe40008001202 */
[----:B------:R-:W-:Y:S01]  /*152e0*/  SHF.R.U32.HI R3, RZ, UR6, R2 ;  /* 0x00000006ff037c19 */ /* 0x000fe20008011602 */
[----:B------:R-:W-:-:S03]  /*152f0*/  ULDC UR6, c[0x0][0x658] ;  /* 0x0001960000067ab9 */ /* 0x000fc60000000800 */
[--C-:B------:R-:W-:Y:S02]  /*15300*/  SHF.R.U64 R13, R12, UR6, R3.reuse ;  /* 0x000000060c0d7c19 */ /* 0x100fe40008001203 */
[----:B------:R-:W-:-:S03]  /*15310*/  SHF.R.U32.HI R14, RZ, UR6, R3 ;  /* 0x00000006ff0e7c19 */ /* 0x000fc60008011603 */
[----:B------:R-:W-:Y:S02]  /*15320*/  IMAD.MOV.U32 R2, RZ, RZ, R13 ;  /* 0x000000ffff027224 */ /* 0x000fe400078e000d */
        /* <DEDUP_REMOVED lines=12> */
.L_x_484:
[----:B------:R-:W-:Y:S01]  /*153f0*/  ULDC UR6, c[0x0][0x648] ;  /* 0x0001920000067ab9 */ /* 0x000fe20000000800 */
[----:B------:R-:W-:Y:S02]  /*15400*/  LOP3.LUT R12, R12, UR19, RZ, 0xc0, !PT ;  /* 0x000000130c0c7c12 */ /* 0x000fe4000f8ec0ff */
[----:B------:R-:W-:Y:S01]  /*15410*/  SHF.R.U64 R3, R2, UR6, R3 ;  /* 0x0000000602037c19 */ /* 0x000fe20008001203 */
[----:B------:R-:W-:Y:S01]  /*15420*/  ULDC UR6, c[0x0][0x638] ;  /* 0x00018e0000067ab9 */ /* 0x000fe20000000800 */
[----:B------:R-:W-:-:S03]  /*15430*/  LOP3.LUT R4, R11, UR4, RZ, 0xc0, !PT ;  /* 0x000000040b047c12 */ /* 0x000fc6000f8ec0ff */
[----:B------:R-:W-:Y:S02]  /*15440*/  IMAD.MOV R2, RZ, RZ, -R3 ;  /* 0x000000ffff027224 */ /* 0x000fe400078e0a03 */
[----:B------:R-:W-:Y:S02]  /*15450*/  IMAD R12, R3, UR5, R12 ;  /* 0x00000005030c7c24 */ /* 0x000fe4000f8e020c */
[----:B------:R-:W-:Y:S01]  /*15460*/  IMAD R13, R2, UR6, R13 ;  /* 0x00000006020d7c24 */ /* 0x000fe2000f8e020d */
[----:B------:R-:W-:Y:S01]  /*15470*/  ULDC UR6, c[0x0][0x610] ;  /* 0x0001840000067ab9 */ /* 0x000fe20000000800 */
[----:B------:R-:W-:Y:S02]  /*15480*/  IMAD.MOV.U32 R2, RZ, RZ, 0x1 ;  /* 0x00000001ff027424 */ /* 0x000fe400078e00ff */
[----:B------:R-:W-:Y:S01]  /*15490*/  IMAD R7, R12, UR6, R7 ;  /* 0x000000060c077c24 */ /* 0x000fe2000f8e0207 */
[----:B------:R-:W-:Y:S02]  /*154a0*/  ULDC UR6, c[0x0][0x600] ;  /* 0x0001800000067ab9 */ /* 0x000fe40000000800 */
[----:B------:R-:W-:-:S05]  /*154b0*/  IMAD R4, R13, UR6, R4 ;  /* 0x000000060d047c24 */ /* 0x000fca000f8e0204 */
[----:B------:R-:W-:Y:S02]  /*154c0*/  SEL R5, R4, R7, !P2 ;  /* 0x0000000704057207 */ /* 0x000fe40005000000 */
[----:B------:R-:W-:-:S07]  /*154d0*/  SEL R4, R7, R4, !P2 ;  /* 0x0000000407047207 */ /* 0x000fce0005000000 */
.L_x_482:
[----:B------:R-:W-:Y:S05]  /*154e0*/  BSYNC B1 ;  /* 0x0000000000017941 */ /* 0x000fea0003800000 */
.L_x_481:
[----:B------:R-:W-:-:S13]  /*154f0*/  LOP3.LUT P0, RZ, R2, 0xff, RZ, 0xc0, !PT ;  /* 0x000000ff02ff7812 */ /* 0x000fda000780c0ff */
[----:B------:R-:W-:Y:S05]  /*15500*/  @P0 BRA `(.L_x_485) ;  /* 0xfffffff400140947 */ /* 0x000fea000383ffff */
[----:B------:R-:W-:Y:S05]  /*15510*/  BSYNC B0 ;  /* 0x0000000000007941 */ /* 0x000fea0003800000 */
.L_x_474:
[----:B------:R-:W-:-:S03]  /*15520*/  UMOV UR6, 0xffffffff ;  /* 0xffffffff00067882 */ /* 0x000fc60000000000 */
[----:B------:R-:W-:Y:S05]  /*15530*/  BRA.DIV UR6, `(.L_x_486) ;  /* 0x0000000606407947 */ /* 0x000fea000b800000 */
[----:B------:R-:W-:-:S13]  /*15540*/  ELECT P6, URZ, PT ;  /* 0x00000000003f782f */ /* 0x000fda00038c0000 */
.L_x_501:
[----:B------:R-:W-:Y:S04]  /*15550*/  BSSY B0, `(.L_x_487) ;  /* 0x0000035000007945 */ /* 0x000fe80003800000 */
[----:B------:R-:W-:Y:S05]  /*15560*/  @!P6 BRA `(.L_x_488) ;  /* 0x0000000000cce947 */ /* 0x000fea0003800000 */
[----:B------:R-:W-:-:S04]  /*15570*/  ULOP3.LUT UR6, UR38, 0x2, URZ, 0xfc, !UPT ;  /* 0x0000000226067892 */ /* 0x000fc8000f8efc3f */
[----:B------:R-:W-:-:S06]  /*15580*/  UISETP.NE.AND UP0, UPT, UR6, 0x3, UPT ;  /* 0x000000030600788c */ /* 0x000fcc000bf05270 */
[----:B------:R-:W-:-:S13]  /*15590*/  PLOP3.LUT P0, PT, PT, PT, UP0, 0x80, 0x0 ;  /* 0x000000000000781c */ /* 0x000fda0003f0f008 */
[----:B------:R-:W-:Y:S05]  /*155a0*/  @!P0 BRA `(.L_x_489) ;  /* 0x0000000000048947 */ /* 0x000fea0003800000 */
[----:B------:R-:W-:Y:S01]  /*155b0*/  BPT.TRAP 0x1 ;  /* 0x000000040000795c */ /* 0x000fe20000300000 */
.L_x_489:
[----:B------:R-:W0:Y:S01]  /*155c0*/  S2R R3, SR_CgaCtaId ;  /* 0x0000000000037919 */ /* 0x000e220000008800 */
[----:B------:R-:W-:-:S04]  /*155d0*/  MOV R2, 0x400 ;  /* 0x0000040000027802 */ /* 0x000fc80000000f00 */
[----:B0-----:R-:W-:Y:S02]  /*155e0*/  LEA R3, R3, R2, 0x18 ;  /* 0x0000000203037211 */ /* 0x001fe400078ec0ff */
[----:B------:R-:W-:-:S03]  /*155f0*/  SHF.L.U32 R2, R0, 0x1f, RZ ;  /* 0x0000001f00027819 */ /* 0x000fc600000006ff */
[----:B------:R-:W-:-:S04]  /*15600*/  VIADD R3, R3, 0x28 ;  /* 0x0000002803037836 */ /* 0x000fc80000000000 */
[----:B------:R-:W-:-:S04]  /*15610*/  IMAD R5, R6, 0x8, R3 ;  /* 0x0000000806057824 */ /* 0x000fc800078e0203 */
[----:B------:R-:W0:Y:S02]  /*15620*/  SYNCS.PHASECHK.TRANS64.TRYWAIT P0, [R5+URZ], R2 ;  /* 0x00000002050075a7 */ /* 0x000e24000800017f */
[----:B0-----:R-:W-:Y:S05]  /*15630*/  @!P0 BRA `(.L_x_490) ;  /* 0x0000000400208947 */ /* 0x001fea0003800000 */
.L_x_502:
[----:B------:R-:W-:-:S05]  /*15640*/  VIADD R6, R6, 0x1 ;  /* 0x0000000106067836 */ /* 0x000fca0000000000 */
[----:B------:R-:W-:-:S04]  /*15650*/  ISETP.NE.AND P0, PT, R6, 0x5, PT ;  /* 0x000000050600780c */ /* 0x000fc80003f05270 */
[----:B0-----:R-:W-:Y:S02]  /*15660*/  SEL R5, RZ, 0x1, P0 ;  /* 0x00000001ff057807 */ /* 0x001fe40000000000 */
[----:B------:R-:W-:Y:S02]  /*15670*/  SEL R6, R6, RZ, P0 ;  /* 0x000000ff06067207 */ /* 0x000fe40000000000 */
[----:B------:R-:W-:-:S03]  /*15680*/  LOP3.LUT R5, R0, R5, RZ, 0x3c, !PT ;  /* 0x0000000500057212 */ /* 0x000fc600078e3cff */
[----:B------:R-:W-:Y:S01]  /*15690*/  IMAD R7, R6, 0x8, R3 ;  /* 0x0000000806077824 */ /* 0x000fe200078e0203 */
[----:B------:R-:W-:-:S04]  /*156a0*/  SHF.L.U32 R0, R5, 0x1f, RZ ;  /* 0x0000001f05007819 */ /* 0x000fc800000006ff */
[----:B------:R-:W0:Y:S02]  /*156b0*/  SYNCS.PHASECHK.TRANS64.TRYWAIT P0, [R7+URZ], R0 ;  /* 0x00000000070075a7 */ /* 0x000e24000800017f */
[----:B0-----:R-:W-:Y:S05]  /*156c0*/  @!P0 BRA `(.L_x_491) ;  /* 0x0000000400108947 */ /* 0x001fea0003800000 */
.L_x_503:
[----:B0-----:R-:W-:-:S05]  /*156d0*/  VIADD R0, R6, 0x1 ;  /* 0x0000000106007836 */ /* 0x001fca0000000000 */
[----:B------:R-:W-:-:S04]  /*156e0*/  ISETP.NE.AND P0, PT, R0, 0x5, PT ;  /* 0x000000050000780c */ /* 0x000fc80003f05270 */
[----:B------:R-:W-:Y:S02]  /*156f0*/  SEL R2, RZ, 0x1, P0 ;  /* 0x00000001ff027807 */ /* 0x000fe40000000000 */
[----:B------:R-:W-:Y:S02]  /*15700*/  SEL R4, R0, RZ, P0 ;  /* 0x000000ff00047207 */ /* 0x000fe40000000000 */
[----:B------:R-:W-:-:S03]  /*15710*/  LOP3.LUT R5, R5, R2, RZ, 0x3c, !PT ;  /* 0x0000000205057212 */ /* 0x000fc600078e3cff */
[----:B------:R-:W-:Y:S01]  /*15720*/  IMAD R7, R4, 0x8, R3 ;  /* 0x0000000804077824 */ /* 0x000fe200078e0203 */
[----:B------:R-:W-:-:S04]  /*15730*/  SHF.L.U32 R0, R5, 0x1f, RZ ;  /* 0x0000001f05007819 */ /* 0x000fc800000006ff */
[----:B------:R-:W0:Y:S02]  /*15740*/  SYNCS.PHASECHK.TRANS64.TRYWAIT P0, [R7+URZ], R0 ;  /* 0x00000000070075a7 */ /* 0x000e24000800017f */
[----:B0-----:R-:W-:Y:S05]  /*15750*/  @!P0 BRA `(.L_x_492) ;  /* 0x0000000400008947 */ /* 0x001fea0003800000 */
.L_x_504:
        /* <DEDUP_REMOVED lines=9> */
.L_x_505:
[----:B0-----:R-:W-:-:S05]  /*157f0*/  VIADD R0, R4, 0x1 ;  /* 0x0000000104007836 */ /* 0x001fca0000000000 */
[----:B------:R-:W-:-:S04]  /*15800*/  ISETP.NE.AND P0, PT, R0, 0x5, PT ;  /* 0x000000050000780c */ /* 0x000fc80003f05270 */
[----:B------:R-:W-:Y:S02]  /*15810*/  SEL R2, RZ, 0x1, P0 ;  /* 0x00000001ff027807 */ /* 0x000fe40000000000 */
[----:B------:R-:W-:Y:S02]  /*15820*/  SEL R0, R0, RZ, P0 ;  /* 0x000000ff00007207 */ /* 0x000fe40000000000 */
[----:B------:R-:W-:-:S03]  /*15830*/  LOP3.LUT R2, R5, R2, RZ, 0x3c, !PT ;  /* 0x0000000205027212 */ /* 0x000fc600078e3cff */
[----:B------:R-:W-:Y:S01]  /*15840*/  IMAD R3, R0, 0x8, R3 ;  /* 0x0000000800037824 */ /* 0x000fe200078e0203 */
[----:B------:R-:W-:-:S07]  /*15850*/  SHF.L.U32 R0, R2, 0x1f, RZ ;  /* 0x0000001f02007819 */ /* 0x000fce00000006ff */
.L_x_494:
[----:B0-----:R0:W1:Y:S02]  /*15860*/  SYNCS.PHASECHK.TRANS64.TRYWAIT P0, [R3+URZ], R0 ;  /* 0x00000000030075a7 */ /* 0x001064000800017f */
[----:B-1----:R-:W-:Y:S05]  /*15870*/  @!P0 NANOSLEEP.SYNCS 0x989680 ;  /* 0x009896800000895d */ /* 0x002fea0003900000 */
[----:B------:R-:W1:Y:S02]  /*15880*/  @!P0 SYNCS.PHASECHK.TRANS64 P0, [R3+URZ], R0 ;  /* 0x00000000030085a7 */ /* 0x000e64000800007f */
[----:B-1----:R-:W-:Y:S05]  /*15890*/  @!P0 BRA `(.L_x_494) ;  /* 0xfffffffc00f08947 */ /* 0x002fea000383ffff */
.L_x_488:
[----:B------:R-:W-:Y:S05]  /*158a0*/  BSYNC B0 ;  /* 0x0000000000007941 */ /* 0x000fea0003800000 */
.L_x_487:
[----:B------:R-:W-:Y:S05]  /*158b0*/  EXIT ;  /* 0x000000000000794d */ /* 0x000fea0003800000 */
.L_x_21:
[----:B-1----:R1:W2:Y:S02]  /*158c0*/  SYNCS.PHASECHK.TRANS64.TRYWAIT P1, [R3+URZ], R0 ;  /* 0x00000000030075a7 */ /* 0x0022a4000802017f */
[----:B--2---:R-:W-:Y:S05]  /*158d0*/  @!P1 NANOSLEEP.SYNCS 0x989680 ;  /* 0x009896800000995d */ /* 0x004fea0003900000 */
[----:B------:R-:W2:Y:S02]  /*158e0*/  @!P1 SYNCS.PHASECHK.TRANS64 P1, [R3+URZ], R0 ;  /* 0x00000000030095a7 */ /* 0x000ea4000802007f */
[----:B--2---:R-:W-:Y:S05]  /*158f0*/  @!P1 BRA `(.L_x_21) ;  /* 0xfffffffc00f09947 */ /* 0x004fea000383ffff */
[----:B------:R-:W-:Y:S05]  /*15900*/  BRA `(.L_x_20) ;  /* 0xfffffebc002c7947 */ /* 0x000fea000383ffff */
.L_x_26:
[----:B-1----:R-:W-:-:S04]  /*15910*/  IMAD.U32 R7, RZ, RZ, UR4 ;  /* 0x00000004ff077e24 */ /* 0x002fc8000f8e00ff */
[----:B------:R1:W2:Y:S03]  /*15920*/  SYNCS.PHASECHK.TRANS64.TRYWAIT P1, [R7+URZ], R4 ;  /* 0x00000004070075a7 */ /* 0x0002a6000802017f */
[----:B--2---:R-:W-:Y:S05]  /*15930*/  @!P1 NANOSLEEP.SYNCS 0x989680 ;  /* 0x009896800000995d */ /* 0x004fea0003900000 */
[----:B------:R-:W2:Y:S02]  /*15940*/  @!P1 SYNCS.PHASECHK.TRANS64 P1, [R7+URZ], R4 ;  /* 0x00000004070095a7 */ /* 0x000ea4000802007f */
[----:B--2---:R-:W-:Y:S05]  /*15950*/  @!P1 BRA `(.L_x_26) ;  /* 0xfffffffc00ec9947 */ /* 0x004fea000383ffff */
[----:B------:R-:W-:Y:S05]  /*15960*/  BRA `(.L_x_25) ;  /* 0xfffffed400447947 */ /* 0x000fea000383ffff */
.L_x_475:
[----:B------:R-:W-:Y:S01]  /*15970*/  BSSY B1, `(.L_x_495) ;  /* 0x0000006000017945 */ /* 0x000fe20003800000 */
[----:B------:R-:W-:-:S07]  /*15980*/  IMAD.MOV.U32 R15, RZ, RZ, -0x1 ;  /* 0xffffffffff0f7424 */ /* 0x000fce00078e00ff */
[----:B------:R-:W-:Y:S05]  /*15990*/  WARPSYNC.COLLECTIVE R15, `(.L_x_496) ;  /* 0x000000000f0c7348 */ /* 0x000fea0003c00000 */
[----:B------:R-:W-:Y:S02]  /*159a0*/  ELECT P6, UR62, PT ;  /* 0x00000000003e782f */ /* 0x000fe400038c0000 */
[----:B------:R-:W-:Y:S01]  /*159b0*/  MOV R14, UR62 ;  /* 0x0000003e000e7c02 */ /* 0x000fe20008000f00 */
[----:B------:R-:W-:Y:S10]  /*159c0*/  ENDCOLLECTIVE ;  /* 0x000000000000791b */ /* 0x000ff40003800000 */
.L_x_496:
[----:B------:R-:W-:Y:S05]  /*159d0*/  BSYNC B1 ;  /* 0x0000000000017941 */ /* 0x000fea0003800000 */
.L_x_495:
[----:B------:R-:W-:Y:S05]  /*159e0*/  BRA `(.L_x_497) ;  /* 0xffffffec00e87947 */ /* 0x000fea000383ffff */
.L_x_478:
[----:B0-----:R0:W2:Y:S02]  /*159f0*/  SYNCS.PHASECHK.TRANS64.TRYWAIT P0, [R7+URZ+0x28], R16 ;  /* 0x00002810070075a7 */ /* 0x0010a4000800017f */
[----:B--2---:R-:W-:Y:S05]  /*15a00*/  @!P0 NANOSLEEP.SYNCS 0x989680 ;  /* 0x009896800000895d */ /* 0x004fea0003900000 */
[----:B------:R-:W2:Y:S02]  /*15a10*/  @!P0 SYNCS.PHASECHK.TRANS64 P0, [R7+URZ+0x28], R16 ;  /* 0x00002810070085a7 */ /* 0x000ea4000800007f */
[----:B--2---:R-:W-:Y:S05]  /*15a20*/  @!P0 BRA `(.L_x_478) ;  /* 0xfffffffc00f08947 */ /* 0x004fea000383ffff */
[----:B------:R-:W-:Y:S05]  /*15a30*/  BRA `(.L_x_498) ;  /* 0xfffffff000287947 */ /* 0x000fea000383ffff */
.L_x_486:
[----:B------:R-:W-:Y:S01]  /*15a40*/  BSSY B0, `(.L_x_499) ;  /* 0x0000006000007945 */ /* 0x000fe20003800000 */
[----:B------:R-:W-:-:S07]  /*15a50*/  IMAD.MOV.U32 R15, RZ, RZ, -0x1 ;  /* 0xffffffffff0f7424 */ /* 0x000fce00078e00ff */
[----:B------:R-:W-:Y:S05]  /*15a60*/  WARPSYNC.COLLECTIVE R15, `(.L_x_500) ;  /* 0x000000000f0c7348 */ /* 0x000fea0003c00000 */
[----:B------:R-:W-:Y:S02]  /*15a70*/  ELECT P6, UR62, PT ;  /* 0x00000000003e782f */ /* 0x000fe400038c0000 */
[----:B------:R-:W-:Y:S01]  /*15a80*/  MOV R14, UR62 ;  /* 0x0000003e000e7c02 */ /* 0x000fe20008000f00 */
[----:B------:R-:W-:Y:S10]  /*15a90*/  ENDCOLLECTIVE ;  /* 0x000000000000791b */ /* 0x000ff40003800000 */
.L_x_500:
[----:B------:R-:W-:Y:S05]  /*15aa0*/  BSYNC B0 ;  /* 0x0000000000007941 */ /* 0x000fea0003800000 */
.L_x_499:
[----:B------:R-:W-:Y:S05]  /*15ab0*/  BRA `(.L_x_501) ;  /* 0xfffffff800a47947 */ /* 0x000fea000383ffff */
.L_x_490:
[----:B0-----:R0:W1:Y:S02]  /*15ac0*/  SYNCS.PHASECHK.TRANS64.TRYWAIT P0, [R5+URZ], R2 ;  /* 0x00000002050075a7 */ /* 0x001064000800017f */
[----:B-1----:R-:W-:Y:S05]  /*15ad0*/  @!P0 NANOSLEEP.SYNCS 0x989680 ;  /* 0x009896800000895d */ /* 0x002fea0003900000 */
[----:B------:R-:W1:Y:S02]  /*15ae0*/  @!P0 SYNCS.PHASECHK.TRANS64 P0, [R5+URZ], R2 ;  /* 0x00000002050085a7 */ /* 0x000e64000800007f */
[----:B-1----:R-:W-:Y:S05]  /*15af0*/  @!P0 BRA `(.L_x_490) ;  /* 0xfffffffc00f08947 */ /* 0x002fea000383ffff */
[----:B------:R-:W-:Y:S05]  /*15b00*/  BRA `(.L_x_502) ;  /* 0xfffffff800cc7947 */ /* 0x000fea000383ffff */
.L_x_491:
[----:B0-----:R0:W1:Y:S02]  /*15b10*/  SYNCS.PHASECHK.TRANS64.TRYWAIT P0, [R7+URZ], R0 ;  /* 0x00000000070075a7 */ /* 0x001064000800017f */
[----:B-1----:R-:W-:Y:S05]  /*15b20*/  @!P0 NANOSLEEP.SYNCS 0x989680 ;  /* 0x009896800000895d */ /* 0x002fea0003900000 */
[----:B------:R-:W1:Y:S02]  /*15b30*/  @!P0 SYNCS.PHASECHK.TRANS64 P0, [R7+URZ], R0 ;  /* 0x00000000070085a7 */ /* 0x000e64000800007f */
[----:B-1----:R-:W-:Y:S05]  /*15b40*/  @!P0 BRA `(.L_x_491) ;  /* 0xfffffffc00f08947 */ /* 0x002fea000383ffff */
[----:B------:R-:W-:Y:S05]  /*15b50*/  BRA `(.L_x_503) ;  /* 0xfffffff800dc7947 */ /* 0x000fea000383ffff */
.L_x_492:
[----:B0-----:R0:W1:Y:S02]  /*15b60*/  SYNCS.PHASECHK.TRANS64.TRYWAIT P0, [R7+URZ], R0 ;  /* 0x00000000070075a7 */ /* 0x001064000800017f */
[----:B-1----:R-:W-:Y:S05]  /*15b70*/  @!P0 NANOSLEEP.SYNCS 0x989680 ;  /* 0x009896800000895d */ /* 0x002fea0003900000 */
[----:B------:R-:W1:Y:S02]  /*15b80*/  @!P0 SYNCS.PHASECHK.TRANS64 P0, [R7+URZ], R0 ;  /* 0x00000000070085a7 */ /* 0x000e64000800007f */
[----:B-1----:R-:W-:Y:S05]  /*15b90*/  @!P0 BRA `(.L_x_492) ;  /* 0xfffffffc00f08947 */ /* 0x002fea000383ffff */
[----:B------:R-:W-:Y:S05]  /*15ba0*/  BRA `(.L_x_504) ;  /* 0xfffffff800ec7947 */ /* 0x000fea000383ffff */
.L_x_493:
[----:B0-----:R0:W1:Y:S02]  /*15bb0*/  SYNCS.PHASECHK.TRANS64.TRYWAIT P0, [R7+URZ], R0 ;  /* 0x00000000070075a7 */ /* 0x001064000800017f */
[----:B-1----:R-:W-:Y:S05]  /*15bc0*/  @!P0 NANOSLEEP.SYNCS 0x989680 ;  /* 0x009896800000895d */ /* 0x002fea0003900000 */
[----:B------:R-:W1:Y:S02]  /*15bd0*/  @!P0 SYNCS.PHASECHK.TRANS64 P0, [R7+URZ], R0 ;  /* 0x00000000070085a7 */ /* 0x000e64000800007f */
[----:B-1----:R-:W-:Y:S05]  /*15be0*/  @!P0 BRA `(.L_x_493) ;  /* 0xfffffffc00f08947 */ /* 0x002fea000383ffff */
[----:B------:R-:W-:Y:S05]  /*15bf0*/  BRA `(.L_x_505) ;  /* 0xfffffff800fc7947 */ /* 0x000fea000383ffff */
.L_x_506:
[----:B------:R-:W-:-:S00]  /*15c00*/  BRA `(.L_x_506) ;  /* 0xfffffffc00fc7947 */ /* 0x000fc0000383ffff */
[----:B------:R-:W-:-:S00]  /*15c10*/  NOP ;  /* 0x0000000000007918 */ /* 0x000fc00000000000 */
        /* <DEDUP_REMOVED lines=14> */
.L_x_507:


//--------------------- .nv.global.init           --------------------------
	.section	.nv.global.init,"aw",@progbits
.nv.global.init:
	.type		$str$22,@object
	.size		$str$22,($str$23 - $str$22)
$str$22:
        /*0000*/ 	.byte	0x6b, 0x5f, 0x74, 0x69, 0x6c, 0x65, 0x5f, 0x63, 0x6f, 0x75, 0x6e, 0x74, 0x20, 0x3e, 0x3d, 0x20
        /*0010*/ 	.byte	0x31, 0x00
	.type		$str$23,@object
	.size		$str$23,(__unnamed_1 - $str$23)
$str$23:
        /*0012*/ 	.byte	0x2f, 0x74, 0x6d, 0x70, 0x2f, 0x63, 0x75, 0x74, 0x6c, 0x61, 0x73, 0x73, 0x5f, 0x73, 0x77, 0x65
        /*0022*/ 	.byte	0x65, 0x70, 0x5f, 0x73, 0x72, 0x63, 0x2f, 0x69, 0x6e, 0x63, 0x6c, 0x75, 0x64, 0x65, 0x2f, 0x63
        /*0032*/ 	.byte	0x75, 0x74, 0x6c, 0x61, 0x73, 0x73, 0x2f, 0x67, 0x65, 0x6d, 0x6d, 0x2f, 0x63, 0x6f, 0x6c, 0x6c
        /*0042*/ 	.byte	0x65, 0x63, 0x74, 0x69, 0x76, 0x65, 0x2f, 0x73, 0x6d, 0x39, 0x30, 0x5f, 0x6d, 0x6d, 0x61, 0x5f
        /*0052*/ 	.byte	0x74, 0x6d, 0x61, 0x5f, 0x67, 0x6d, 0x6d, 0x61, 0x5f, 0x73, 0x73, 0x5f, 0x77, 0x61, 0x72, 0x70
        /*0062*/ 	.byte	0x73, 0x70, 0x65, 0x63, 0x69, 0x61, 0x6c, 0x69, 0x7a, 0x65, 0x64, 0x2e, 0x68, 0x70, 0x70, 0x00
	.type		__unnamed_1,@object
	.size		__unnamed_1,(.L_0 - __unnamed_1)
__unnamed_1:
        /* <DEDUP_REMOVED lines=181> */
        /*0bc2*/ 	.byte	0x69, 0x74, 0x79, 0x5d, 0x00
.L_0:


//--------------------- .nv.shared._ZN7cutlass13device_kernelINS_4gemm6kernel13GemmUniversalIN4cute5tupleIJiiiiEEENS1_10collective13CollectiveMmaINS1_34MainloopSm90TmaGmmaWarpSpecializedILi5ENS5_IJNS4_1CILi2EEENSA_ILi1EEESC_EEENS1_35KernelTmaWarpSpecializedCooperativeEEENS5_IJNSA_ILi512EEENSA_ILi112EEENSA_ILi32EEEEEENS_6half_tENS5_IJlSC_lEEESK_SL_NS4_8TiledMMAINS4_8MMA_AtomIJNS4_4SM904GMMA25MMA_64x16x16_F32F16F16_SSILNSP_5MajorE0ELSR_0ELNSP_7ScaleInE1ELSS_1EEEEEENS4_6LayoutISD_NS5_IJSC_NSA_ILi0EEESW_EEEEENS5_IJNS4_10UnderscoreESZ_SZ_EEEEENS4_13SM90_TMA_LOADENS4_14ComposedLayoutINS4_7SwizzleILi2ELi4ELi3EEENS4_18smem_ptr_flag_bitsILi16EEENSV_INS5_IJNSA_ILi8EEESI_EEENS5_IJSI_SC_EEEEEEEvNS4_8identityENS4_23SM90_TMA_LOAD_MULTICASTES1C_vS1D_EENS_8epilogue10collective6detail29Sm90TmaWarpSpecializedAdapterINS1H_15DefaultEpilogueISK_SL_SL_NS1G_6thread17LinearCombinationISK_Li1EffLNS1L_9ScaleType4KindE0ELNS_15FloatRoundStyleE2ESK_EENS1_15EpilogueDefaultEEEEEvvEEEEvNT_6ParamsE --------------------------
	.section	.nv.shared._ZN7cutlass13device_kernelINS_4gemm6kernel13GemmUniversalIN4cute5tupleIJiiiiEEENS1_10collective13CollectiveMmaINS1_34MainloopSm90TmaGmmaWarpSpecializedILi5ENS5_IJNS4_1CILi2EEENSA_ILi1EEESC_EEENS1_35KernelTmaWarpSpecializedCooperativeEEENS5_IJNSA_ILi512EEENSA_ILi112EEENSA_ILi32EEEEEENS_6half_tENS5_IJlSC_lEEESK_SL_NS4_8TiledMMAINS4_8MMA_AtomIJNS4_4SM904GMMA25MMA_64x16x16_F32F16F16_SSILNSP_5MajorE0ELSR_0ELNSP_7ScaleInE1ELSS_1EEEEEENS4_6LayoutISD_NS5_IJSC_NSA_ILi0EEESW_EEEEENS5_IJNS4_10UnderscoreESZ_SZ_EEEEENS4_13SM90_TMA_LOADENS4_14ComposedLayoutINS4_7SwizzleILi2ELi4ELi3EEENS4_18smem_ptr_flag_bitsILi16EEENSV_INS5_IJNSA_ILi8EEESI_EEENS5_IJSI_SC_EEEEEEEvNS4_8identityENS4_23SM90_TMA_LOAD_MULTICASTES1C_vS1D_EENS_8epilogue10collective6detail29Sm90TmaWarpSpecializedAdapterINS1H_15DefaultEpilogueISK_SL_SL_NS1G_6thread17LinearCombinationISK_Li1EffLNS1L_9ScaleType4KindE0ELNS_15FloatRoundStyleE2ESK_EENS1_15EpilogueDefaultEEEEEvvEEEEvNT_6ParamsE,"aw",@nobits
	.sectionflags	@""
	.align	16
	.zero		1024


//--------------------- .nv.shared.reserved.0     --------------------------
	.section	.nv.shared.reserved.0,"aw",@nobits
	.weak		__nv_reservedSMEM_offset_0_alias
	.size		__nv_reservedSMEM_offset_0_alias, 0, 0
	.other		__nv_reservedSMEM_offset_0_alias,@"STO_CUDA_RESERVED_SHARED STV_DEFAULT"
__nv_reservedSMEM_offset_0_alias:
	.zero		0


//--------------------- .nv.global                --------------------------
	.section	.nv.global,"aw",@nobits
.nv.global:
	.type		_ZN40_INTERNAL_9d0630a6_4_k_cu_abd744f7_138934cute1_E,@object
	.size		_ZN40_INTERNAL_9d0630a6_4_k_cu_abd744f7_138934cute1_E,(_ZN40_INTERNAL_9d0630a6_4_k_cu_abd744f7_138934cuda3std3__45__cpo6cbeginE - _ZN40_INTERNAL_9d0630a6_4_k_cu_abd744f7_138934cute1_E)
_ZN40_INTERNAL_9d0630a6_4_k_cu_abd744f7_138934cute1_E:
	.zero		1
	.type		_ZN40_INTERNAL_9d0630a6_4_k_cu_abd744f7_138934cuda3std3__45__cpo6cbeginE,@object
	.size		_ZN40_INTERNAL_9d0630a6_4_k_cu_abd744f7_138934cuda3std3__45__cpo6cbeginE,(_ZN40_INTERNAL_9d0630a6_4_k_cu_abd744f7_138934cuda3std3__48in_placeE - _ZN40_INTERNAL_9d0630a6_4_k_cu_abd744f7_138934cuda3std3__45__cpo6cbeginE)
_ZN40_INTERNAL_9d0630a6_4_k_cu_abd744f7_138934cuda3std3__45__cpo6cbeginE:
	.zero		1
	.type		_ZN40_INTERNAL_9d0630a6_4_k_cu_abd744f7_138934cuda3std3__48in_placeE,@object
	.size		_ZN40_INTERNAL_9d0630a6_4_k_cu_abd744f7_138934cuda3std3__48in_placeE,(_ZN40_INTERNAL_9d0630a6_4_k_cu_abd744f7_138934cuda3std6ranges3__45__cpo9iter_moveE - _ZN40_INTERNAL_9d0630a6_4_k_cu_abd744f7_138934cuda3std3__48in_placeE)
_ZN40_INTERNAL_9d0630a6_4_k_cu_abd744f7_138934cuda3std3__48in_placeE:
	.zero		1
	.type		_ZN40_INTERNAL_9d0630a6_4_k_cu_abd744f7_138934cuda3std6ranges3__45__cpo9iter_moveE,@object
	.size		_ZN40_INTERNAL_9d0630a6_4_k_cu_abd744f7_138934cuda3std6ranges3__45__cpo9iter_moveE,(_ZN40_INTERNAL_9d0630a6_4_k_cu_abd744f7_138934cuda3std3__45__cpo5beginE - _ZN40_INTERNAL_9d0630a6_4_k_cu_abd744f7_138934cuda3std6ranges3__45__cpo9iter_moveE)
_ZN40_INTERNAL_9d0630a6_4_k_cu_abd744f7_138934cuda3std6ranges3__45__cpo9iter_moveE:
	.zero		1
	.type		_ZN40_INTERNAL_9d0630a6_4_k_cu_abd744f7_138934cuda3std3__45__cpo5beginE,@object
	.size		_ZN40_INTERNAL_9d0630a6_4_k_cu_abd744f7_138934cuda3std3__45__cpo5beginE,(_ZN40_INTERNAL_9d0630a6_4_k_cu_abd744f7_138934cuda3std3__442_GLOBAL__N__9d0630a6_4_k_cu_abd744f7_138936ignoreE - _ZN40_INTERNAL_9d0630a6_4_k_cu_abd744f7_138934cuda3std3__45__cpo5beginE)
_ZN40_INTERNAL_9d0630a6_4_k_cu_abd744f7_138934cuda3std3__45__cpo5beginE:
	.zero		1
	.type		_ZN40_INTERNAL_9d0630a6_4_k_cu_abd744f7_138934cuda3std3__442_GLOBAL__N__9d0630a6_4_k_cu_abd744f7_138936ignoreE,@object
	.size		_ZN40_INTERNAL_9d0630a6_4_k_cu_abd744f7_138934cuda3std3__442_GLOBAL__N__9d0630a6_4_k_cu_abd744f7_138936ignoreE,(_ZN40_INTERNAL_9d0630a6_4_k_cu_abd744f7_138934cute7productE - _ZN40_INTERNAL_9d0630a6_4_k_cu_abd744f7_138934cuda3std3__442_GLOBAL__N__9d0630a6_4_k_cu_abd744f7_138936ignoreE)
_ZN40_INTERNAL_9d0630a6_4_k_cu_abd744f7_138934cuda3std3__442_GLOBAL__N__9d0630a6_4_k_cu_abd744f7_138936ignoreE:
	.zero		1
	.type		_ZN40_INTERNAL_9d0630a6_4_k_cu_abd744f7_138934cute7productE,@object
	.size		_ZN40_INTERNAL_9d0630a6_4_k_cu_abd744f7_138934cute7productE,(_ZN40_INTERNAL_9d0630a6_4_k_cu_abd744f7_138934cuda3std3__45__cpo3endE - _ZN40_INTERNAL_9d0630a6_4_k_cu_abd744f7_138934cute7productE)
_ZN40_INTERNAL_9d0630a6_4_k_cu_abd744f7_138934cute7productE:
	.zero		1
	.type		_ZN40_INTERNAL_9d0630a6_4_k_cu_abd744f7_138934cuda3std3__45__cpo3endE,@object
	.size		_ZN40_INTERNAL_9d0630a6_4_k_cu_abd744f7_138934cuda3std3__45__cpo3endE,(_ZN40_INTERNAL_9d0630a6_4_k_cu_abd744f7_138934cuda3std3__419piecewise_constructE - _ZN40_INTERNAL_9d0630a6_4_k_cu_abd744f7_138934cuda3std3__45__cpo3endE)
_ZN40_INTERNAL_9d0630a6_4_k_cu_abd744f7_138934cuda3std3__45__cpo3endE:
	.zero		1
	.type		_ZN40_INTERNAL_9d0630a6_4_k_cu_abd744f7_138934cuda3std3__419piecewise_constructE,@object
	.size		_ZN40_INTERNAL_9d0630a6_4_k_cu_abd744f7_138934cuda3std3__419piecewise_constructE,(_ZN40_INTERNAL_9d0630a6_4_k_cu_abd744f7_138934cuda3std3__45__cpo4cendE - _ZN40_INTERNAL_9d0630a6_4_k_cu_abd744f7_138934cuda3std3__419piecewise_constructE)
_ZN40_INTERNAL_9d0630a6_4_k_cu_abd744f7_138934cuda3std3__419piecewise_constructE:
	.zero		1
	.type		_ZN40_INTERNAL_9d0630a6_4_k_cu_abd744f7_138934cuda3std3__45__cpo4cendE,@object
	.size		_ZN40_INTERNAL_9d0630a6_4_k_cu_abd744f7_138934cuda3std3__45__cpo4cendE,(_ZN40_INTERNAL_9d0630a6_4_k_cu_abd744f7_138934cuda3std6ranges3__45__cpo4swapE - _ZN40_INTERNAL_9d0630a6_4_k_cu_abd744f7_138934cuda3std3__45__cpo4cendE)
_ZN40_INTERNAL_9d0630a6_4_k_cu_abd744f7_138934cuda3std3__45__cpo4cendE:
	.zero		1
	.type		_ZN40_INTERNAL_9d0630a6_4_k_cu_abd744f7_138934cuda3std6ranges3__45__cpo4swapE,@object
	.size		_ZN40_INTERNAL_9d0630a6_4_k_cu_abd744f7_138934cuda3std6ranges3__45__cpo4swapE,(.L_8 - _ZN40_INTERNAL_9d0630a6_4_k_cu_abd744f7_138934cuda3std6ranges3__45__cpo4swapE)
_ZN40_INTERNAL_9d0630a6_4_k_cu_abd744f7_138934cuda3std6ranges3__45__cpo4swapE:
	.zero		1
.L_8:


//--------------------- .nv.constant0._ZN7cutlass13device_kernelINS_4gemm6kernel13GemmUniversalIN4cute5tupleIJiiiiEEENS1_10collective13CollectiveMmaINS1_34MainloopSm90TmaGmmaWarpSpecializedILi5ENS5_IJNS4_1CILi2EEENSA_ILi1EEESC_EEENS1_35KernelTmaWarpSpecializedCooperativeEEENS5_IJNSA_ILi512EEENSA_ILi112EEENSA_ILi32EEEEEENS_6half_tENS5_IJlSC_lEEESK_SL_NS4_8TiledMMAINS4_8MMA_AtomIJNS4_4SM904GMMA25MMA_64x16x16_F32F16F16_SSILNSP_5MajorE0ELSR_0ELNSP_7ScaleInE1ELSS_1EEEEEENS4_6LayoutISD_NS5_IJSC_NSA_ILi0EEESW_EEEEENS5_IJNS4_10UnderscoreESZ_SZ_EEEEENS4_13SM90_TMA_LOADENS4_14ComposedLayoutINS4_7SwizzleILi2ELi4ELi3EEENS4_18smem_ptr_flag_bitsILi16EEENSV_INS5_IJNSA_ILi8EEESI_EEENS5_IJSI_SC_EEEEEEEvNS4_8identityENS4_23SM90_TMA_LOAD_MULTICASTES1C_vS1D_EENS_8epilogue10collective6detail29Sm90TmaWarpSpecializedAdapterINS1H_15DefaultEpilogueISK_SL_SL_NS1G_6thread17LinearCombinationISK_Li1EffLNS1L_9ScaleType4KindE0ELNS_15FloatRoundStyleE2ESK_EENS1_15EpilogueDefaultEEEEEvvEEEEvNT_6ParamsE --------------------------
	.section	.nv.constant0._ZN7cutlass13device_kernelINS_4gemm6kernel13GemmUniversalIN4cute5tupleIJiiiiEEENS1_10collective13CollectiveMmaINS1_34MainloopSm90TmaGmmaWarpSpecializedILi5ENS5_IJNS4_1CILi2EEENSA_ILi1EEESC_EEENS1_35KernelTmaWarpSpecializedCooperativeEEENS5_IJNSA_ILi512EEENSA_ILi112EEENSA_ILi32EEEEEENS_6half_tENS5_IJlSC_lEEESK_SL_NS4_8TiledMMAINS4_8MMA_AtomIJNS4_4SM904GMMA25MMA_64x16x16_F32F16F16_SSILNSP_5MajorE0ELSR_0ELNSP_7ScaleInE1ELSS_1EEEEEENS4_6LayoutISD_NS5_IJSC_NSA_ILi0EEESW_EEEEENS5_IJNS4_10UnderscoreESZ_SZ_EEEEENS4_13SM90_TMA_LOADENS4_14ComposedLayoutINS4_7SwizzleILi2ELi4ELi3EEENS4_18smem_ptr_flag_bitsILi16EEENSV_INS5_IJNSA_ILi8EEESI_EEENS5_IJSI_SC_EEEEEEEvNS4_8identityENS4_23SM90_TMA_LOAD_MULTICASTES1C_vS1D_EENS_8epilogue10collective6detail29Sm90TmaWarpSpecializedAdapterINS1H_15DefaultEpilogueISK_SL_SL_NS1G_6thread17LinearCombinationISK_Li1EffLNS1L_9ScaleType4KindE0ELNS_15FloatRoundStyleE2ESK_EENS1_15EpilogueDefaultEEEEEvvEEEEvNT_6ParamsE,"a",@progbits
	.sectionflags	@""
	.align	4
.nv.constant0._ZN7cutlass13device_kernelINS_4gemm6kernel13GemmUniversalIN4cute5tupleIJiiiiEEENS1_10collective13CollectiveMmaINS1_34MainloopSm90TmaGmmaWarpSpecializedILi5ENS5_IJNS4_1CILi2EEENSA_ILi1EEESC_EEENS1_35KernelTmaWarpSpecializedCooperativeEEENS5_IJNSA_ILi512EEENSA_ILi112EEENSA_ILi32EEEEEENS_6half_tENS5_IJlSC_lEEESK_SL_NS4_8TiledMMAINS4_8MMA_AtomIJNS4_4SM904GMMA25MMA_64x16x16_F32F16F16_SSILNSP_5MajorE0ELSR_0ELNSP_7ScaleInE1ELSS_1EEEEEENS4_6LayoutISD_NS5_IJSC_NSA_ILi0EEESW_EEEEENS5_IJNS4_10UnderscoreESZ_SZ_EEEEENS4_13SM90_TMA_LOADENS4_14ComposedLayoutINS4_7SwizzleILi2ELi4ELi3EEENS4_18smem_ptr_flag_bitsILi16EEENSV_INS5_IJNSA_ILi8EEESI_EEENS5_IJSI_SC_EEEEEEEvNS4_8identityENS4_23SM90_TMA_LOAD_MULTICASTES1C_vS1D_EENS_8epilogue10collective6detail29Sm90TmaWarpSpecializedAdapterINS1H_15DefaultEpilogueISK_SL_SL_NS1G_6thread17LinearCombinationISK_Li1EffLNS1L_9ScaleType4KindE0ELNS_15FloatRoundStyleE2ESK_EENS1_15EpilogueDefaultEEEEEvvEEEEvNT_6ParamsE:
	.zero		1664


//--------------------- SYMBOLS --------------------------

	.type		.nv.reservedSmem.offset0,@object
	.size		.nv.reservedSmem.offset0,0x4
	.type		__assertfail,@function
